def gluon_tcgen05(
    a_ptr,
    b_ptr,
    c_ptr,
    M,
    N,
    K,
    stride_am,
    stride_bk,
    stride_cm,
    BLOCK_M: gl.constexpr,
    BLOCK_N: gl.constexpr,
    BLOCK_K: gl.constexpr,
    DTYPE: gl.constexpr,
    A_LAYOUT: gl.constexpr,
    B_LAYOUT: gl.constexpr,
    C_LAYOUT: gl.constexpr,
    B_SHAPE: gl.constexpr,
    TMEM_LAYOUT: gl.constexpr,
    TMEM_REG: gl.constexpr,
    TRANS_B: gl.constexpr,
    NUM_BUFFERS: gl.constexpr,
):
    a_desc = tma.make_tensor_descriptor(
        a_ptr, [M, K], [stride_am, 1], [BLOCK_M, BLOCK_K], A_LAYOUT
    )
    b_desc = tma.make_tensor_descriptor(
        b_ptr,
        [N, K] if TRANS_B else [K, N],
        [stride_bk, 1],
        B_SHAPE,
        B_LAYOUT,
    )
    c_desc = tma.make_tensor_descriptor(
        c_ptr, [M, N], [stride_cm, 1], [BLOCK_M, BLOCK_N], C_LAYOUT
    )

    a_bufs = gl.allocate_shared_memory(
        DTYPE, [NUM_BUFFERS, BLOCK_M, BLOCK_K], A_LAYOUT
    )
    b_bufs = gl.allocate_shared_memory(DTYPE, [NUM_BUFFERS] + B_SHAPE, B_LAYOUT)

    pid_m = gl.program_id(0)
    pid_n = gl.program_id(1)
    off_m = pid_m * BLOCK_M
    off_n = pid_n * BLOCK_N

    tma_bars = gl.allocate_shared_memory(
        gl.int64, [NUM_BUFFERS, 1], mbarrier.MBarrierLayout()
    )
    mma_bars = gl.allocate_shared_memory(
        gl.int64, [NUM_BUFFERS, 1], mbarrier.MBarrierLayout()
    )
    for i in gl.static_range(NUM_BUFFERS):
        mbarrier.init(tma_bars.index(i), count=1)
        mbarrier.init(mma_bars.index(i), count=1)

    acc_tmem = allocate_tensor_memory(gl.float32, [BLOCK_M, BLOCK_N], TMEM_LAYOUT)
    idx = 0
    phase = 0
    use_acc = False
    for k in range(0, K, BLOCK_K):
        a = a_bufs.index(idx)
        b = b_bufs.index(idx)
        tma_bar = tma_bars.index(idx)
        mma_bar = mma_bars.index(idx)
        mbarrier.expect(
            tma_bar, a_desc.block_type.nbytes + b_desc.block_type.nbytes
        )
        tma.async_copy_global_to_shared(a_desc, [off_m, k], tma_bar, a)
        tma.async_copy_global_to_shared(
            b_desc, [off_n, k] if TRANS_B else [k, off_n], tma_bar, b
        )
        mbarrier.wait(tma_bar, phase=phase)

        if TRANS_B:
            b = b.permute((1, 0))
        tcgen05_mma(a, b, acc_tmem, use_acc=use_acc)
        tcgen05_commit(mma_bar)
        mbarrier.wait(mma_bar, phase=phase)
        use_acc = True

        idx += 1
        if idx == NUM_BUFFERS:
            idx = 0
            phase ^= 1

    for i in gl.static_range(NUM_BUFFERS):
        mbarrier.invalidate(tma_bars.index(i))
        mbarrier.invalidate(mma_bars.index(i))

    acc = acc_tmem.load(TMEM_REG)
    c_smem = gl.allocate_shared_memory(DTYPE, [BLOCK_M, BLOCK_N], C_LAYOUT)
    c_smem.store(acc.to(DTYPE))
    fence_async_shared()
    tma.async_copy_shared_to_global(c_desc, [off_m, off_n], c_smem)
    tma.store_wait(pendings=0)

# config = {"BLOCK_K": 64, "BLOCK_M": 128, "BLOCK_N": 128, "arch": "sm_100", "dtype": "fp16", "num_buffers": 1, "num_warps": 4, "trans_b": 0}
# arch = sm_100


// ===== COMPILED SASS (sm_100a) =====

	.target	sm_100a

	.elftype	@"ET_EXEC"


//--------------------- .note.nv.tkinfo           --------------------------
	.section	.note.nv.tkinfo,"",@"SHT_NOTE"
	.sectionflags	@"SHF_NOTE_NV_TKINFO"
	.tkinfo
        /*0018*/ 	.word	0x00000081
        /*0030*/ 	.string	""
        /*0030*/ 	.string	"ptxas-blackwell"
        /*0030*/ 	.string	"Cuda compilation tools, release 12.9, V12.9.86"
        /*0030*/ 	.string	"Build cuda_12.9.r12.9/compiler.36037853_0"
        /*0030*/ 	.string	"-v  -suppress-debug-info  -lineinfo  -arch sm_100a "



//--------------------- .note.nv.cuver            --------------------------
	.section	.note.nv.cuver,"",@"SHT_NOTE"
	.sectionflags	@"SHF_NOTE_NV_CUVER"
        /*0018*/ 	.short	0x0001
        /*001a*/ 	.short	0x0064
        /*001c*/ 	.short	0x0001
        /*001e*/ 	.short	0x0000
        /*0020*/ 	.short	0x0001
        /*0022*/ 	.short	0x0000


//--------------------- .nv.info                  --------------------------
	.section	.nv.info,"",@"SHT_CUDA_INFO"
	.align	4


	//----- nvinfo : EIATTR_REGCOUNT
	.align		4
        /*0000*/ 	.byte	0x04, 0x2f
        /*0002*/ 	.short	(.L_4 - .L_3)
	.align		4
.L_3:
        /*0004*/ 	.word	index@(gluon_tcgen05)
        /*0008*/ 	.word	0x00000087


	//----- nvinfo : EIATTR_FRAME_SIZE
	.align		4
.L_4:
        /*000c*/ 	.byte	0x04, 0x11
        /*000e*/ 	.short	(.L_6 - .L_5)
	.align		4
.L_5:
        /*0010*/ 	.word	index@($__internal_2_$__cuda_sm10x_tcgen05_guardrail_trap_unallocated_columns_being_dealloced)
        /*0014*/ 	.word	0x00000000


	//----- nvinfo : EIATTR_FRAME_SIZE
	.align		4
.L_6:
        /*0018*/ 	.byte	0x04, 0x11
        /*001a*/ 	.short	(.L_8 - .L_7)
	.align		4
.L_7:
        /*001c*/ 	.word	index@($__internal_1_$__cuda_sm10x_tcgen05_guardrail_trap_phase_invalid_during_alloc)
        /*0020*/ 	.word	0x00000000


	//----- nvinfo : EIATTR_FRAME_SIZE
	.align		4
.L_8:
        /*0024*/ 	.byte	0x04, 0x11
        /*0026*/ 	.short	(.L_10 - .L_9)
	.align		4
.L_9:
        /*0028*/ 	.word	index@($__internal_0_$__cuda_sm10x_tcgen05_guardrail_trap_col_being_dealloced_not_returned_by_alloc)
        /*002c*/ 	.word	0x00000000


	//----- nvinfo : EIATTR_FRAME_SIZE
	.align		4
.L_10:
        /*0030*/ 	.byte	0x04, 0x11
        /*0032*/ 	.short	(.L_12 - .L_11)
	.align		4
.L_11:
        /*0034*/ 	.word	index@(gluon_tcgen05)
        /*0038*/ 	.word	0x00000000


	//----- nvinfo : EIATTR_MIN_STACK_SIZE
	.align		4
.L_12:
        /*003c*/ 	.byte	0x04, 0x12
        /*003e*/ 	.short	(.L_14 - .L_13)
	.align		4
.L_13:
        /*0040*/ 	.word	index@(gluon_tcgen05)
        /*0044*/ 	.word	0x00000000
.L_14:


//--------------------- .nv.info.gluon_tcgen05    --------------------------
	.section	.nv.info.gluon_tcgen05,"",@"SHT_CUDA_INFO"
	.sectionflags	@""
	.align	4


	//----- nvinfo : EIATTR_CUDA_API_VERSION
	.align		4
        /*0000*/ 	.byte	0x04, 0x37
        /*0002*/ 	.short	(.L_16 - .L_15)
.L_15:
        /*0004*/ 	.word	0x00000081


	//----- nvinfo : EIATTR_KPARAM_INFO
	.align		4
.L_16:
        /*0008*/ 	.byte	0x04, 0x17
        /*000a*/ 	.short	(.L_18 - .L_17)
.L_17:
        /*000c*/ 	.word	0x00000000
        /*0010*/ 	.short	0x000a
        /*0012*/ 	.short	0x0048
        /*0014*/ 	.byte	0x00, 0xf4, 0x21, 0x00


	//----- nvinfo : EIATTR_KPARAM_INFO
	.align		4
.L_18:
        /*0018*/ 	.byte	0x04, 0x17
        /*001a*/ 	.short	(.L_20 - .L_19)
.L_19:
        /*001c*/ 	.word	0x00000000
        /*0020*/ 	.short	0x0009
        /*0022*/ 	.short	0x0040
        /*0024*/ 	.byte	0x00, 0xf4, 0x21, 0x00


	//----- nvinfo : EIATTR_KPARAM_INFO
	.align		4
.L_20:
        /*0028*/ 	.byte	0x04, 0x17
        /*002a*/ 	.short	(.L_22 - .L_21)
.L_21:
        /*002c*/ 	.word	0x00000000
        /*0030*/ 	.short	0x0008
        /*0032*/ 	.short	0x0038
        /*0034*/ 	.byte	0x00, 0xf0, 0x21, 0x00


	//----- nvinfo : EIATTR_KPARAM_INFO
	.align		4
.L_22:
        /*0038*/ 	.byte	0x04, 0x17
        /*003a*/ 	.short	(.L_24 - .L_23)
.L_23:
        /*003c*/ 	.word	0x00000000
        /*0040*/ 	.short	0x0007
        /*0042*/ 	.short	0x0030
        /*0044*/ 	.byte	0x00, 0xf0, 0x21, 0x00


	//----- nvinfo : EIATTR_KPARAM_INFO
	.align		4
.L_24:
        /*0048*/ 	.byte	0x04, 0x17
        /*004a*/ 	.short	(.L_26 - .L_25)
.L_25:
        /*004c*/ 	.word	0x00000000
        /*0050*/ 	.short	0x0006
        /*0052*/ 	.short	0x0028
        /*0054*/ 	.byte	0x00, 0xf0, 0x21, 0x00


	//----- nvinfo : EIATTR_KPARAM_INFO
	.align		4
.L_26:
        /*0058*/ 	.byte	0x04, 0x17
        /*005a*/ 	.short	(.L_28 - .L_27)
.L_27:
        /*005c*/ 	.word	0x00000000
        /*0060*/ 	.short	0x0005
        /*0062*/ 	.short	0x0020
        /*0064*/ 	.byte	0x00, 0xf0, 0x11, 0x00


	//----- nvinfo : EIATTR_KPARAM_INFO
	.align		4
.L_28:
        /*0068*/ 	.byte	0x04, 0x17
        /*006a*/ 	.short	(.L_30 - .L_29)
.L_29:
        /*006c*/ 	.word	0x00000000
        /*0070*/ 	.short	0x0004
        /*0072*/ 	.short	0x001c
        /*0074*/ 	.byte	0x00, 0xf0, 0x11, 0x00


	//----- nvinfo : EIATTR_KPARAM_INFO
	.align		4
.L_30:
        /*0078*/ 	.byte	0x04, 0x17
        /*007a*/ 	.short	(.L_32 - .L_31)
.L_31:
        /*007c*/ 	.word	0x00000000
        /*0080*/ 	.short	0x0003
        /*0082*/ 	.short	0x0018
        /*0084*/ 	.byte	0x00, 0xf0, 0x11, 0x00


	//----- nvinfo : EIATTR_KPARAM_INFO
	.align		4
.L_32:
        /*0088*/ 	.byte	0x04, 0x17
        /*008a*/ 	.short	(.L_34 - .L_33)
.L_33:
        /*008c*/ 	.word	0x00000000
        /*0090*/ 	.short	0x0002
        /*0092*/ 	.short	0x0010
        /*0094*/ 	.byte	0x00, 0xf4, 0x21, 0x00


	//----- nvinfo : EIATTR_KPARAM_INFO
	.align		4
.L_34:
        /*0098*/ 	.byte	0x04, 0x17
        /*009a*/ 	.short	(.L_36 - .L_35)
.L_35:
        /*009c*/ 	.word	0x00000000
        /*00a0*/ 	.short	0x0001
        /*00a2*/ 	.short	0x0008
        /*00a4*/ 	.byte	0x00, 0xf4, 0x21, 0x00


	//----- nvinfo : EIATTR_KPARAM_INFO
	.align		4
.L_36:
        /*00a8*/ 	.byte	0x04, 0x17
        /*00aa*/ 	.short	(.L_38 - .L_37)
.L_37:
        /*00ac*/ 	.word	0x00000000
        /*00b0*/ 	.short	0x0000
        /*00b2*/ 	.short	0x0000
        /*00b4*/ 	.byte	0x00, 0xf4, 0x21, 0x00


	//----- nvinfo : EIATTR_AT_ENTRY_FRAGMENTS
	.align		4
.L_38:
        /*00b8*/ 	.byte	0x04, 0x4f
        /*00ba*/ 	.short	(.L_40 - .L_39)


	//   ....[0]....
.L_39:
        /*00bc*/ 	.word	0x00000004


	//----- nvinfo : EIATTR_RESERVED_SMEM_USED
	.align		4
.L_40:
        /*00c0*/ 	.byte	0x01, 0x41
	.zero		2


	//----- nvinfo : EIATTR_SPARSE_MMA_MASK
	.align		4
        /*00c4*/ 	.byte	0x03, 0x50
        /*00c6*/ 	.short	0x0000


	//----- nvinfo : EIATTR_TCGEN05_1CTA_USED
	.align		4
        /*00c8*/ 	.byte	0x01, 0x51
	.zero		2


	//----- nvinfo : EIATTR_MAXREG_COUNT
	.align		4
        /*00cc*/ 	.byte	0x03, 0x1b
        /*00ce*/ 	.short	0x00ff


	//----- nvinfo : EIATTR_NUM_BARRIERS
	.align		4
        /*00d0*/ 	.byte	0x02, 0x4c
        /*00d2*/ 	.byte	0x01
	.zero		1


	//----- nvinfo : EIATTR_INT_WARP_WIDE_INSTR_OFFSETS
	.align		4
        /*00d4*/ 	.byte	0x04, 0x31
        /*00d6*/ 	.short	(.L_42 - .L_41)


	//   ....[0]....
.L_41:
        /*00d8*/ 	.word	0x00001730


	//   ....[1]....
        /*00dc*/ 	.word	0x00001750


	//   ....[2]....
        /*00e0*/ 	.word	0x000017d0


	//   ....[3]....
        /*00e4*/ 	.word	0x000018e0


	//   ....[4]....
        /*00e8*/ 	.word	0x000018f0


	//   ....[5]....
        /*00ec*/ 	.word	0x00001900


	//   ....[6]....
        /*00f0*/ 	.word	0x00001910


	//   ....[7]....
        /*00f4*/ 	.word	0x00001c10


	//   ....[8]....
        /*00f8*/ 	.word	0x00001c20


	//   ....[9]....
        /*00fc*/ 	.word	0x00001d70


	//   ....[10]....
        /*0100*/ 	.word	0x00001d80


	//   ....[11]....
        /*0104*/ 	.word	0x00001dd0


	//   ....[12]....
        /*0108*/ 	.word	0x00001e10


	//   ....[13]....
        /*010c*/ 	.word	0x00001fa0


	//   ....[14]....
        /*0110*/ 	.word	0x00001fb0


	//   ....[15]....
        /*0114*/ 	.word	0x000021c0


	//   ....[16]....
        /*0118*/ 	.word	0x000021d0


	//   ....[17]....
        /*011c*/ 	.word	0x00002940


	//   ....[18]....
        /*0120*/ 	.word	0x00002990


	//----- nvinfo : EIATTR_COOP_GROUP_MASK_REGIDS
	.align		4
.L_42:
        /*0124*/ 	.byte	0x04, 0x29
        /*0126*/ 	.short	(.L_44 - .L_43)


	//   ....[0]....
.L_43:
        /*0128*/ 	.word	0xffffffff


	//   ....[1]....
        /*012c*/ 	.word	0xffffffff


	//   ....[2]....
        /*0130*/ 	.word	0xffffffff


	//   ....[3]....
        /*0134*/ 	.word	0xffffffff


	//   ....[4]....
        /*0138*/ 	.word	0xffffffff


	//   ....[5]....
        /*013c*/ 	.word	0xffffffff


	//   ....[6]....
        /*0140*/ 	.word	0xffffffff


	//   ....[7]....
        /*0144*/ 	.word	0xffffffff


	//   ....[8]....
        /*0148*/ 	.word	0xffffffff


	//   ....[9]....
        /*014c*/ 	.word	0xffffffff


	//----- nvinfo : EIATTR_COOP_GROUP_INSTR_OFFSETS
	.align		4
.L_44:
        /*0150*/ 	.byte	0x04, 0x28
        /*0152*/ 	.short	(.L_46 - .L_45)


	//   ....[0]....
.L_45:
        /*0154*/ 	.word	0x00000050


	//   ....[1]....
        /*0158*/ 	.word	0x00000310


	//   ....[2]....
        /*015c*/ 	.word	0x00000500


	//   ....[3]....
        /*0160*/ 	.word	0x000009c0


	//   ....[4]....
        /*0164*/ 	.word	0x00000b00


	//   ....[5]....
        /*0168*/ 	.word	0x00000fb0


	//   ....[6]....
        /*016c*/ 	.word	0x000010f0


	//   ....[7]....
        /*0170*/ 	.word	0x000015e0


	//   ....[8]....
        /*0174*/ 	.word	0x000027d0


	//   ....[9]....
        /*0178*/ 	.word	0x00002a40


	//----- nvinfo : EIATTR_VRC_CTA_INIT_COUNT
	.align		4
.L_46:
        /*017c*/ 	.byte	0x02, 0x4a
        /*017e*/ 	.byte	0x80
	.zero		1


	//----- nvinfo : EIATTR_MBARRIER_INSTR_OFFSETS
	.align		4
        /*0180*/ 	.byte	0x04, 0x39
        /*0182*/ 	.short	(.L_48 - .L_47)


	//   ....[0]....
.L_47:
        /*0184*/ 	.word	0x000017f0
        /*0188*/ 	.word	0x000000ff
        /*018c*/ 	.word	0x00008000
        /*0190*/ 	.short	0x0100
        /*0192*/ 	.byte	0x08
	.zero		1


	//   ....[1]....
        /*0194*/ 	.word	0x00001800
        /*0198*/ 	.word	0x000000ff
        /*019c*/ 	.word	0x00008010
        /*01a0*/ 	.short	0x0100
        /*01a2*/ 	.byte	0x08
	.zero		1


	//   ....[2]....
        /*01a4*/ 	.word	0x00001ad0
        /*01a8*/ 	.word	0x000000ff
        /*01ac*/ 	.word	0x00008000
        /*01b0*/ 	.short	0x010a
        /*01b2*/ 	.byte	0x08
	.zero		1


	//   ....[3]....
        /*01b4*/ 	.word	0x00001c70
        /*01b8*/ 	.word	0x000000ff
        /*01bc*/ 	.word	0x00008010
        /*01c0*/ 	.short	0x010a
        /*01c2*/ 	.byte	0x08
	.zero		1


	//   ....[4]....
        /*01c4*/ 	.word	0x00001e80
        /*01c8*/ 	.word	0x000000ff
        /*01cc*/ 	.word	0x00008000
        /*01d0*/ 	.short	0x010a
        /*01d2*/ 	.byte	0x08
	.zero		1


	//   ....[5]....
        /*01d4*/ 	.word	0x00001ff0
        /*01d8*/ 	.word	0x000000ff
        /*01dc*/ 	.word	0x00008010
        /*01e0*/ 	.short	0x010a
        /*01e2*/ 	.byte	0x08
	.zero		1


	//   ....[6]....
        /*01e4*/ 	.word	0x00002080
        /*01e8*/ 	.word	0x000000ff
        /*01ec*/ 	.word	0x00008000
        /*01f0*/ 	.short	0x0108
        /*01f2*/ 	.byte	0x08
	.zero		1


	//   ....[7]....
        /*01f4*/ 	.word	0x00002090
        /*01f8*/ 	.word	0x000000ff
        /*01fc*/ 	.word	0x00008010
        /*0200*/ 	.short	0x0108
        /*0202*/ 	.byte	0x08
	.zero		1


	//   ....[8]....
        /*0204*/ 	.word	0x00002a60
        /*0208*/ 	.word	0x000000ff
        /*020c*/ 	.word	0x00008000
        /*0210*/ 	.short	0x010a
        /*0212*/ 	.byte	0x08
	.zero		1


	//   ....[9]....
        /*0214*/ 	.word	0x00002a90
        /*0218*/ 	.word	0x000000ff
        /*021c*/ 	.word	0x00008010
        /*0220*/ 	.short	0x010a
        /*0222*/ 	.byte	0x08
	.zero		1


	//   ....[10]....
        /*0224*/ 	.word	0x00002ac0
        /*0228*/ 	.word	0x000000ff
        /*022c*/ 	.word	0x00008000
        /*0230*/ 	.short	0x010a
        /*0232*/ 	.byte	0x08
	.zero		1


	//   ....[11]....
        /*0234*/ 	.word	0x00002af0
        /*0238*/ 	.word	0x000000ff
        /*023c*/ 	.word	0x00008010
        /*0240*/ 	.short	0x010a
        /*0242*/ 	.byte	0x08
	.zero		1


	//----- nvinfo : EIATTR_NUM_MBARRIERS
	.align		4
.L_48:
        /*0244*/ 	.byte	0x03, 0x38
        /*0246*/ 	.short	0x0002


	//----- nvinfo : EIATTR_EXIT_INSTR_OFFSETS
	.align		4
        /*0248*/ 	.byte	0x04, 0x1c
        /*024a*/ 	.short	(.L_50 - .L_49)


	//   ....[0]....
.L_49:
        /*024c*/ 	.word	0x00002a50


	//----- nvinfo : EIATTR_REQNTID
	.align		4
.L_50:
        /*0250*/ 	.byte	0x04, 0x10
        /*0252*/ 	.short	(.L_52 - .L_51)
.L_51:
        /*0254*/ 	.word	0x00000080
        /*0258*/ 	.word	0x00000001
        /*025c*/ 	.word	0x00000001


	//----- nvinfo : EIATTR_CRS_STACK_SIZE
	.align		4
.L_52:
        /*0260*/ 	.byte	0x04, 0x1e
        /*0262*/ 	.short	(.L_54 - .L_53)
.L_53:
        /*0264*/ 	.word	0x00000000


	//----- nvinfo : EIATTR_CBANK_PARAM_SIZE
	.align		4
.L_54:
        /*0268*/ 	.byte	0x03, 0x19
        /*026a*/ 	.short	0x0050


	//----- nvinfo : EIATTR_PARAM_CBANK
	.align		4
        /*026c*/ 	.byte	0x04, 0x0a
        /*026e*/ 	.short	(.L_56 - .L_55)
	.align		4
.L_55:
        /*0270*/ 	.word	index@(.nv.constant0.gluon_tcgen05)
        /*0274*/ 	.short	0x0380
        /*0276*/ 	.short	0x0050


	//----- nvinfo : EIATTR_SW_WAR
	.align		4
.L_56:
        /*0278*/ 	.byte	0x04, 0x36
        /*027a*/ 	.short	(.L_58 - .L_57)
.L_57:
        /*027c*/ 	.word	0x00000008
.L_58:


//--------------------- .nv.compat                --------------------------
	.section	.nv.compat,"",@"SHT_CUDA_COMPAT_INFO"
	.align	4
        /*0000*/ 	.byte	0x02, 0x02, 0x02, 0x00, 0x02, 0x05, 0x05, 0x00, 0x02, 0x03, 0x03, 0x00, 0x02, 0x06, 0x01, 0x00


//--------------------- .nv.callgraph             --------------------------
	.section	.nv.callgraph,"",@"SHT_CUDA_CALLGRAPH"
	.align	4
	.sectionentsize	8
	.align		4
        /*0000*/ 	.word	0x00000000
	.align		4
        /*0004*/ 	.word	0xffffffff
	.align		4
        /*0008*/ 	.word	0x00000000
	.align		4
        /*000c*/ 	.word	0xfffffffe
	.align		4
        /*0010*/ 	.word	0x00000000
	.align		4
        /*0014*/ 	.word	0xfffffffd
	.align		4
        /*0018*/ 	.word	0x00000000
	.align		4
        /*001c*/ 	.word	0xfffffffc


//--------------------- .text.gluon_tcgen05       --------------------------
	.section	.text.gluon_tcgen05,"ax",@progbits
	.align	128
        .global         gluon_tcgen05
        .type           gluon_tcgen05,@function
        .size           gluon_tcgen05,(.L_x_73 - gluon_tcgen05)
        .other          gluon_tcgen05,@"STO_CUDA_ENTRY STV_DEFAULT"
gluon_tcgen05:
.text.gluon_tcgen05:
[----:B------:R-:W1:Y:S01]  /*0000*/  LDC R1, c[0x0][0x37c] ;  /* 0x0000df00ff017b82 */ /* 0x000e620000000800 */
[----:B------:R-:W2:Y:S02]  /*0010*/  S2R R0, SR_TID.X ;  /* 0x0000000000007919 */ /* 0x000ea40000002100 */
[----:B--2---:R-:W-:-:S13]  /*0020*/  ISETP.GE.U32.AND P2, PT, R0, 0x20, PT ;  /* 0x000000200000780c */ /* 0x004fda0003f46070 */
[----:B------:R-:W-:Y:S05]  /*0030*/  @P2 BRA `(.L_x_0) ;  /* 0x0000000000b82947 */ /* 0x000fea0003800000 */
[----:B------:R-:W2:Y:S01]  /*0040*/  S2UR UR6, SR_CgaCtaId ;  /* 0x00000000000679c3 */ /* 0x000ea20000008800 */
[----:B------:R-:W-:Y:S01]  /*0050*/  NOP ;  /* 0x0000000000007918 */ /* 0x000fe20000000000 */
[----:B------:R-:W-:Y:S02]  /*0060*/  UMOV UR4, 0x40 ;  /* 0x0000004000047882 */ /* 0x000fe40000000000 */
[----:B--2---:R-:W-:-:S09]  /*0070*/  ULEA UR4, UR6, UR4, 0x18 ;  /* 0x0000000406047291 */ /* 0x004fd2000f8ec0ff */
[----:B------:R-:W2:Y:S01]  /*0080*/  LDS.U8 R2, [UR4] ;  /* 0x00000004ff027984 */ /* 0x000ea20008000000 */
[----:B------:R-:W-:Y:S02]  /*0090*/  UMOV UR4, 0x400 ;  /* 0x0000040000047882 */ /* 0x000fe40000000000 */
[----:B------:R-:W-:Y:S01]  /*00a0*/  ULEA UR4, UR6, UR4, 0x18 ;  /* 0x0000000406047291 */ /* 0x000fe2000f8ec0ff */
[----:B--2---:R-:W-:-:S13]  /*00b0*/  ISETP.NE.AND P0, PT, R2, RZ, PT ;  /* 0x000000ff0200720c */ /* 0x004fda0003f05270 */
[----:B------:R-:W-:Y:S05]  /*00c0*/  @P0 BRA `(.L_x_1) ;  /* 0x00000000007c0947 */ /* 0x000fea0003800000 */
[----:B------:R-:W-:-:S13]  /*00d0*/  ELECT P0, URZ, PT ;  /* 0x0000000000ff782f */ /* 0x000fda0003800000 */
[----:B------:R-:W-:Y:S05]  /*00e0*/  @!P0 BRA `(.L_x_2) ;  /* 0x0000000000848947 */ /* 0x000fea0003800000 */
[----:B------:R-:W-:Y:S01]  /*00f0*/  UMOV UR5, 0x4 ;  /* 0x0000000400057882 */ /* 0x000fe20000000000 */
[----:B------:R-:W-:Y:S02]  /*0100*/  IMAD.MOV.U32 R5, RZ, RZ, 0x1 ;  /* 0x00000001ff057424 */ /* 0x000fe400078e00ff */
[----:B------:R-:W-:Y:S02]  /*0110*/  IMAD.MOV.U32 R3, RZ, RZ, 0xf ;  /* 0x0000000fff037424 */ /* 0x000fe400078e00ff */
[----:B------:R-:W-:Y:S04]  /*0120*/  DEPBAR.LE SB2, 0x36 ;  /* 0x0000ad800000791a */ /* 0x000fe80000000000 */
[----:B------:R-:W2:Y:S02]  /*0130*/  UTCATOMSWS.FIND_AND_SET.ALIGN UP0, UR5, UR5 ;  /* 0x00000005000575e3 */ /* 0x000ea40008000800 */
[----:B--2---:R-:W-:-:S04]  /*0140*/  PLOP3.LUT P0, PT, PT, PT, UP0, 0x80, 0x8 ;  /* 0x000000000008781c */ /* 0x004fc80003f0f008 */
[----:B------:R-:W-:-:S04]  /*0150*/  SEL R2, RZ, 0xffffffff, !P0 ;  /* 0xffffffffff027807 */ /* 0x000fc80004000000 */
[----:B------:R-:W-:Y:S01]  /*0160*/  ISETP.NE.AND P0, PT, R2, RZ, PT ;  /* 0x000000ff0200720c */ /* 0x000fe20003f05270 */
[----:B------:R-:W-:-:S12]  /*0170*/  IMAD.U32 R2, RZ, RZ, UR5 ;  /* 0x00000005ff027e24 */ /* 0x000fd8000f8e00ff */
[----:B------:R-:W-:Y:S05]  /*0180*/  @P0 BRA `(.L_x_3) ;  /* 0x0000000000240947 */ /* 0x000fea0003800000 */
.L_x_4:
[----:B------:R-:W-:Y:S05]  /*0190*/  NANOSLEEP 0x64 ;  /* 0x000000640000795d */ /* 0x000fea0003800000 */
[----:B------:R-:W-:-:S05]  /*01a0*/  UMOV UR5, 0x4 ;  /* 0x0000000400057882 */ /* 0x000fca0000000000 */
[----:B------:R-:W-:Y:S04]  /*01b0*/  DEPBAR.LE SB2, 0x36 ;  /* 0x0000ad800000791a */ /* 0x000fe80000000000 */
[----:B------:R-:W2:Y:S02]  /*01c0*/  UTCATOMSWS.FIND_AND_SET.ALIGN UP0, UR5, UR5 ;  /* 0x00000005000575e3 */ /* 0x000ea40008000800 */
[----:B--2---:R-:W-:-:S04]  /*01d0*/  PLOP3.LUT P0, PT, PT, PT, UP0, 0x80, 0x8 ;  /* 0x000000000008781c */ /* 0x004fc80003f0f008 */
[----:B------:R-:W-:-:S04]  /*01e0*/  SEL R2, RZ, 0xffffffff, !P0 ;  /* 0xffffffffff027807 */ /* 0x000fc80004000000 */
[----:B------:R-:W-:Y:S01]  /*01f0*/  ISETP.NE.AND P0, PT, R2, RZ, PT ;  /* 0x000000ff0200720c */ /* 0x000fe20003f05270 */
[----:B------:R-:W-:-:S12]  /*0200*/  IMAD.U32 R2, RZ, RZ, UR5 ;  /* 0x00000005ff027e24 */ /* 0x000fd8000f8e00ff */
[----:B------:R-:W-:Y:S05]  /*0210*/  @!P0 BRA `(.L_x_4) ;  /* 0xfffffffc00dc8947 */ /* 0x000fea000383ffff */
.L_x_3:
[C---:B------:R-:W-:Y:S01]  /*0220*/  VIADD R4, R2.reuse, 0x10 ;  /* 0x0000001002047836 */ /* 0x040fe20000000000 */
[----:B------:R-:W-:Y:S01]  /*0230*/  UMOV UR5, 0x50 ;  /* 0x0000005000057882 */ /* 0x000fe20000000000 */
[----:B------:R-:W-:Y:S01]  /*0240*/  SHF.L.U32 R3, R3, R2, RZ ;  /* 0x0000000203037219 */ /* 0x000fe200000006ff */
[----:B------:R-:W-:Y:S01]  /*0250*/  ULEA UR5, UR6, UR5, 0x18 ;  /* 0x0000000506057291 */ /* 0x000fe2000f8ec0ff */
[----:B------:R-:W-:Y:S01]  /*0260*/  IMAD.SHL.U32 R2, R2, 0x20, RZ ;  /* 0x0000002002027824 */ /* 0x000fe200078e00ff */
[----:B------:R-:W-:-:S04]  /*0270*/  SHF.L.U32 R4, R5, R4, RZ ;  /* 0x0000000405047219 */ /* 0x000fc800000006ff */
[----:B------:R-:W-:-:S05]  /*0280*/  LOP3.LUT R3, R4, R3, RZ, 0xfc, !PT ;  /* 0x0000000304037212 */ /* 0x000fca00078efcff */
[----:B------:R2:W-:Y:S04]  /*0290*/  ATOMS.OR RZ, [UR5], R3 ;  /* 0x00000003ffff798c */ /* 0x0005e8000b000005 */
[----:B------:R2:W-:Y:S01]  /*02a0*/  STS [UR4], R2 ;  /* 0x00000002ff007988 */ /* 0x0005e20008000804 */
[----:B------:R-:W-:Y:S05]  /*02b0*/  BRA `(.L_x_2) ;  /* 0x0000000000107947 */ /* 0x000fea0003800000 */
.L_x_1:
[----:B------:R-:W-:Y:S01]  /*02c0*/  IMAD.MOV.U32 R3, RZ, RZ, -0x1 ;  /* 0xffffffffff037424 */ /* 0x000fe200078e00ff */
[----:B------:R-:W-:-:S04]  /*02d0*/  MOV R2, 0x300 ;  /* 0x0000030000027802 */ /* 0x000fc80000000f00 */
[----:B------:R2:W-:Y:S03]  /*02e0*/  STS [UR4], R3 ;  /* 0x00000003ff007988 */ /* 0x0005e60008000804 */
[----:B-12---:R-:W-:Y:S05]  /*02f0*/  CALL.REL.NOINC `($__internal_1_$__cuda_sm10x_tcgen05_guardrail_trap_phase_invalid_during_alloc) ;  /* 0x0000002800147944 */ /* 0x006fea0003c00000 */
.L_x_2:
[----:B------:R-:W-:Y:S05]  /*0300*/  WARPSYNC.ALL ;  /* 0x0000000000007948 */ /* 0x000fea0003800000 */
[----:B------:R-:W-:Y:S01]  /*0310*/  NOP ;  /* 0x0000000000007918 */ /* 0x000fe20000000000 */
.L_x_0:
[----:B------:R-:W3:Y:S08]  /*0320*/  S2UR UR4, SR_CgaCtaId ;  /* 0x00000000000479c3 */ /* 0x000ef00000008800 */
[----:B------:R-:W-:Y:S01]  /*0330*/  BAR.SYNC.DEFER_BLOCKING 0x0 ;  /* 0x0000000000007b1d */ /* 0x000fe20000010000 */
[----:B------:R-:W-:-:S05]  /*0340*/  LOP3.LUT R132, R0, 0x7f, RZ, 0xc0, !PT ;  /* 0x0000007f00847812 */ /* 0x000fca00078ec0ff */
[----:B------:R-:W-:Y:S02]  /*0350*/  UMOV UR8, 0x400 ;  /* 0x0000040000087882 */ /* 0x000fe40000000000 */
[----:B------:R-:W4:Y:S08]  /*0360*/  LDC R4, c[0x0][0x398] ;  /* 0x0000e600ff047b82 */ /* 0x000f300000000800 */
[----:B------:R-:W5:Y:S01]  /*0370*/  LDC R12, c[0x0][0x3a0] ;  /* 0x0000e800ff0c7b82 */ /* 0x000f620000000800 */
[----:B---3--:R-:W-:-:S07]  /*0380*/  ULEA UR8, UR4, UR8, 0x18 ;  /* 0x0000000804087291 */ /* 0x008fce000f8ec0ff */
[----:B------:R-:W3:Y:S02]  /*0390*/  S2UR UR20, SR_CTAID.Y ;  /* 0x00000000001479c3 */ /* 0x000ee40000002600 */
[----:B--2---:R-:W2:Y:S06]  /*03a0*/  LDS R3, [UR8] ;  /* 0x00000008ff037984 */ /* 0x004eac0008000800 */
[----:B------:R-:W-:Y:S06]  /*03b0*/  BAR.SYNC.DEFER_BLOCKING 0x0 ;  /* 0x0000000000007b1d */ /* 0x000fec0000010000 */
[----:B------:R-:W-:Y:S05]  /*03c0*/  @P2 BRA `(.L_x_5) ;  /* 0x0000000000182947 */ /* 0x000fea0003800000 */
[----:B------:R-:W-:Y:S01]  /*03d0*/  ELECT P0, URZ, PT ;  /* 0x0000000000ff782f */ /* 0x000fe20003800000 */
[----:B------:R-:W-:Y:S01]  /*03e0*/  IMAD.MOV.U32 R2, RZ, RZ, 0x1 ;  /* 0x00000001ff027424 */ /* 0x000fe200078e00ff */
[----:B------:R-:W-:Y:S01]  /*03f0*/  UMOV UR5, 0x40 ;  /* 0x0000004000057882 */ /* 0x000fe20000000000 */
[----:B------:R-:W-:Y:S01]  /*0400*/  UVIRTCOUNT.DEALLOC.SMPOOL 0x80 ;  /* 0x000000800000784c */ /* 0x000fe20000000000 */
[----:B------:R-:W-:-:S09]  /*0410*/  ULEA UR5, UR4, UR5, 0x18 ;  /* 0x0000000504057291 */ /* 0x000fd2000f8ec0ff */
[----:B------:R5:W-:Y:S03]  /*0420*/  @P0 STS.U8 [UR5], R2 ;  /* 0x00000002ff000988 */ /* 0x000be60008000005 */
.L_x_5:
[----:B------:R-:W5:Y:S01]  /*0430*/  S2UR UR4, SR_CTAID.Z ;  /* 0x00000000000479c3 */ /* 0x000f620000002700 */
[----:B------:R-:W4:Y:S01]  /*0440*/  LDCU UR5, c[0x0][0x370] ;  /* 0x00006e00ff0577ac */ /* 0x000f220008000800 */
[----:B------:R-:W-:Y:S01]  /*0450*/  ISETP.GE.U32.AND P0, PT, R132, 0x20, PT ;  /* 0x000000208400780c */ /* 0x000fe20003f06070 */
[----:B----4-:R-:W-:Y:S01]  /*0460*/  VIADD R4, R4, 0xffffffff ;  /* 0xffffffff04047836 */ /* 0x010fe20000000000 */
[C---:B------:R-:W-:Y:S01]  /*0470*/  ISETP.NE.U32.AND P3, PT, R132.reuse, RZ, PT ;  /* 0x000000ff8400720c */ /* 0x040fe20003f65070 */
[----:B------:R-:W5:Y:S01]  /*0480*/  LDCU UR6, c[0x0][0x374] ;  /* 0x00006e80ff0677ac */ /* 0x000f620008000800 */
[----:B------:R-:W-:Y:S01]  /*0490*/  LEA R10, R132, UR8, 0x2 ;  /* 0x00000008840a7c11 */ /* 0x000fe2000f8e10ff */
[----:B-----5:R-:W-:Y:S01]  /*04a0*/  VIADD R11, R12, 0xffffffff ;  /* 0xffffffff0c0b7836 */ /* 0x020fe20000000000 */
[----:B------:R-:W4:Y:S01]  /*04b0*/  S2UR UR11, SR_CTAID.X ;  /* 0x00000000000b79c3 */ /* 0x000f220000002500 */
[----:B------:R-:W5:Y:S01]  /*04c0*/  LDCU.64 UR14, c[0x0][0x3c0] ;  /* 0x00007800ff0e77ac */ /* 0x000f620008000a00 */
[----:B--2---:R-:W-:Y:S01]  /*04d0*/  R2UR UR30, R3 ;  /* 0x00000000031e72ca */ /* 0x004fe200000e0000 */
[----:B------:R-:W-:Y:S04]  /*04e0*/  BSSY.RECONVERGENT B0, `(.L_x_6) ;  /* 0x0000011000007945 */ /* 0x000fe80003800200 */
[----:B------:R2:W-:Y:S01]  /*04f0*/  @!P0 STS [R10], RZ ;  /* 0x000000ff0a008388 */ /* 0x0005e20000000800 */
[----:B------:R-:W-:-:S03]  /*0500*/  NOP ;  /* 0x0000000000007918 */ /* 0x000fc60000000000 */
[----:B------:R2:W-:Y:S01]  /*0510*/  @!P3 STS [UR8+0x24], R4 ;  /* 0x00002404ff00b988 */ /* 0x0005e20008000808 */
[----:B---3--:R-:W-:-:S03]  /*0520*/  UIMAD UR4, UR4, UR6, UR20 ;  /* 0x00000006040472a4 */ /* 0x008fc6000f8e0214 */
[----:B------:R2:W-:Y:S01]  /*0530*/  @!P3 STS [UR8+0x20], R11 ;  /* 0x0000200bff00b988 */ /* 0x0005e20008000808 */
[----:B----4-:R-:W-:-:S04]  /*0540*/  UIMAD UR4, UR4, UR5, UR11 ;  /* 0x00000005040472a4 */ /* 0x010fc8000f8e020b */
[----:B------:R-:W-:-:S04]  /*0550*/  UIMAD UR4, UR4, 0x180, URZ ;  /* 0x00000180040478a4 */ /* 0x000fc8000f8e02ff */
[----:B-----5:R-:W-:-:S04]  /*0560*/  UIADD3 UR12, UP0, UPT, UR4, UR14, URZ ;  /* 0x0000000e040c7290 */ /* 0x020fc8000ff1e0ff */
[----:B------:R-:W-:Y:S01]  /*0570*/  ULEA.HI.X.SX32 UR13, UR4, UR15, 0x1, UP0 ;  /* 0x0000000f040d7291 */ /* 0x000fe200080f0eff */
[----:B--2---:R-:W-:Y:S11]  /*0580*/  @P3 BRA `(.L_x_7) ;  /* 0x0000000000183947 */ /* 0x004ff60003800000 */
[----:B------:R-:W2:Y:S01]  /*0590*/  LDS R2, [UR8+0x8] ;  /* 0x00000808ff027984 */ /* 0x000ea20008000800 */
[----:B------:R-:W3:Y:S01]  /*05a0*/  LDC.64 R6, c[0x0][0x380] ;  /* 0x0000e000ff067b82 */ /* 0x000ee20000000a00 */
[----:B------:R-:W-:Y:S02]  /*05b0*/  IMAD.MOV.U32 R3, RZ, RZ, 0x70 ;  /* 0x00000070ff037424 */ /* 0x000fe400078e00ff */
[----:B---3--:R3:W-:Y:S03]  /*05c0*/  STS.64 [UR8], R6 ;  /* 0x00000006ff007988 */ /* 0x0087e60008000a08 */
[----:B--2---:R-:W-:-:S05]  /*05d0*/  LOP3.LUT R2, R2, 0x10, R3, 0xd8, !PT ;  /* 0x0000001002027812 */ /* 0x004fca00078ed803 */
[----:B------:R3:W-:Y:S02]  /*05e0*/  STS [UR8+0x8], R2 ;  /* 0x00000802ff007988 */ /* 0x0007e40008000808 */
.L_x_7:
[----:B------:R-:W-:Y:S05]  /*05f0*/  BSYNC.RECONVERGENT B0 ;  /* 0x0000000000007941 */ /* 0x000fea0003800200 */
.L_x_6:
[----:B------:R-:W-:Y:S04]  /*0600*/  BSSY.RECONVERGENT B0, `(.L_x_8) ;  /* 0x000000a000007945 */ /* 0x000fe80003800200 */
[----:B------:R-:W-:Y:S05]  /*0610*/  @P3 BRA `(.L_x_9) ;  /* 0x0000000000203947 */ /* 0x000fea0003800000 */
[----:B---3--:R-:W2:Y:S01]  /*0620*/  LDS R2, [UR8+0x34] ;  /* 0x00003408ff027984 */ /* 0x008ea20008000800 */
[----:B------:R-:W-:Y:S02]  /*0630*/  IMAD.MOV.U32 R3, RZ, RZ, 0x3f000000 ;  /* 0x3f000000ff037424 */ /* 0x000fe400078e00ff */
[----:B------:R-:W-:Y:S01]  /*0640*/  @!P3 IMAD.MOV.U32 R5, RZ, RZ, 0x7f ;  /* 0x0000007fff05b424 */ /* 0x000fe200078e00ff */
[----:B------:R-:W3:Y:S02]  /*0650*/  @!P3 LDS R6, [UR8+0x38] ;  /* 0x00003808ff06b984 */ /* 0x000ee40008000800 */
[----:B--2---:R-:W-:Y:S02]  /*0660*/  LOP3.LUT R2, R2, 0xff000000, R3, 0xb8, !PT ;  /* 0xff00000002027812 */ /* 0x004fe400078eb803 */
[----:B---3--:R-:W-:-:S03]  /*0670*/  @!P3 LOP3.LUT R3, R6, 0xff, R5, 0xb8, !PT ;  /* 0x000000ff0603b812 */ /* 0x008fc600078eb805 */
[----:B------:R2:W-:Y:S04]  /*0680*/  STS [UR8+0x34], R2 ;  /* 0x00003402ff007988 */ /* 0x0005e80008000808 */
[----:B------:R2:W-:Y:S02]  /*0690*/  @!P3 STS [UR8+0x38], R3 ;  /* 0x00003803ff00b988 */ /* 0x0005e40008000808 */
.L_x_9:
[----:B------:R-:W-:Y:S05]  /*06a0*/  BSYNC.RECONVERGENT B0 ;  /* 0x0000000000007941 */ /* 0x000fea0003800200 */
.L_x_8:
[----:B------:R-:W-:Y:S04]  /*06b0*/  BSSY.RECONVERGENT B0, `(.L_x_10) ;  /* 0x000000e000007945 */ /* 0x000fe80003800200 */
[----:B------:R-:W-:Y:S05]  /*06c0*/  @P3 BRA `(.L_x_11) ;  /* 0x0000000000303947 */ /* 0x000fea0003800000 */
[----:B--2---:R-:W2:Y:S01]  /*06d0*/  LDS R3, [UR8+0x34] ;  /* 0x00003408ff037984 */ /* 0x004ea20008000800 */
[----:B------:R-:W4:Y:S03]  /*06e0*/  LDC.64 R8, c[0x0][0x3a8] ;  /* 0x0000ea00ff087b82 */ /* 0x000f260000000a00 */
[----:B---3--:R-:W3:Y:S01]  /*06f0*/  LDS R2, [UR8+0x1c] ;  /* 0x00001c08ff027984 */ /* 0x008ee20008000800 */
[C---:B----4-:R-:W-:Y:S01]  /*0700*/  SHF.L.U64.HI R6, R8.reuse, 0x1, R9 ;  /* 0x0000000108067819 */ /* 0x050fe20000010209 */
[----:B------:R-:W-:-:S03]  /*0710*/  IMAD.SHL.U32 R5, R8, 0x2, RZ ;  /* 0x0000000208057824 */ /* 0x000fc600078e00ff */
[--C-:B------:R-:W-:Y:S02]  /*0720*/  SHF.R.U32.HI R7, RZ, 0x4, R6.reuse ;  /* 0x00000004ff077819 */ /* 0x100fe40000011606 */
[----:B------:R-:W-:-:S05]  /*0730*/  SHF.R.U64 R5, R5, 0x4, R6 ;  /* 0x0000000405057819 */ /* 0x000fca0000001206 */
[----:B------:R4:W-:Y:S01]  /*0740*/  STS [UR8+0xc], R5 ;  /* 0x00000c05ff007988 */ /* 0x0009e20008000808 */
[----:B--2---:R-:W-:Y:S02]  /*0750*/  LOP3.LUT R3, R3, 0x7, RZ, 0xb8, !PT ;  /* 0x0000000703037812 */ /* 0x004fe400078eb8ff */
[----:B---3--:R-:W-:-:S03]  /*0760*/  LOP3.LUT R2, R2, 0xf, R7, 0xb8, !PT ;  /* 0x0000000f02027812 */ /* 0x008fc600078eb807 */
[----:B------:R4:W-:Y:S04]  /*0770*/  STS [UR8+0x34], R3 ;  /* 0x00003403ff007988 */ /* 0x0009e80008000808 */
[----:B------:R4:W-:Y:S02]  /*0780*/  STS [UR8+0x1c], R2 ;  /* 0x00001c02ff007988 */ /* 0x0009e40008000808 */
.L_x_11:
[----:B------:R-:W-:Y:S05]  /*0790*/  BSYNC.RECONVERGENT B0 ;  /* 0x0000000000007941 */ /* 0x000fea0003800200 */
.L_x_10:
[----:B------:R-:W-:Y:S04]  /*07a0*/  BSSY.RECONVERGENT B1, `(.L_x_12) ;  /* 0x000001a000017945 */ /* 0x000fe80003800200 */
[----:B------:R-:W-:Y:S04]  /*07b0*/  BSSY.RELIABLE B0, `(.L_x_13) ;  /* 0x0000015000007945 */ /* 0x000fe80003800100 */
[----:B------:R-:W-:Y:S05]  /*07c0*/  @P3 BRA `(.L_x_14) ;  /* 0x0000000000203947 */ /* 0x000fea0003800000 */
[----:B--234-:R-:W2:Y:S02]  /*07d0*/  LDS R2, [UR8+0x34] ;  /* 0x00003408ff027984 */ /* 0x01cea40008000800 */
[----:B--2---:R-:W-:-:S05]  /*07e0*/  LOP3.LUT R2, R2, 0x38, RZ, 0xb8, !PT ;  /* 0x0000003802027812 */ /* 0x004fca00078eb8ff */
[----:B------:R2:W-:Y:S01]  /*07f0*/  STS [UR8+0x34], R2 ;  /* 0x00003402ff007988 */ /* 0x0005e20008000808 */
[----:B------:R-:W-:Y:S05]  /*0800*/  @P3 BRA `(.L_x_15) ;  /* 0x0000000000203947 */ /* 0x000fea0003800000 */
[----:B--2---:R-:W2:Y:S01]  /*0810*/  LDS R2, [UR8+0x8] ;  /* 0x00000808ff027984 */ /* 0x004ea20008000800 */
[----:B------:R-:W-:-:S05]  /*0820*/  IMAD.MOV.U32 R3, RZ, RZ, 0x780 ;  /* 0x00000780ff037424 */ /* 0x000fca00078e00ff */
[----:B--2---:R-:W-:-:S05]  /*0830*/  LOP3.LUT R2, R2, 0x300, R3, 0xd8, !PT ;  /* 0x0000030002027812 */ /* 0x004fca00078ed803 */
[----:B------:R5:W-:Y:S02]  /*0840*/  STS [UR8+0x8], R2 ;  /* 0x00000802ff007988 */ /* 0x000be40008000808 */
.L_x_14:
[----:B------:R-:W-:Y:S05]  /*0850*/  @P3 BRA `(.L_x_16) ;  /* 0x0000000000283947 */ /* 0x000fea0003800000 */
[----:B--2345:R-:W2:Y:S02]  /*0860*/  LDS R2, [UR8+0x8] ;  /* 0x00000808ff027984 */ /* 0x03cea40008000800 */
[----:B--2---:R-:W-:-:S05]  /*0870*/  LOP3.LUT R2, R2, 0x1800, RZ, 0xb8, !PT ;  /* 0x0000180002027812 */ /* 0x004fca00078eb8ff */
[----:B------:R3:W-:Y:S02]  /*0880*/  STS [UR8+0x8], R2 ;  /* 0x00000802ff007988 */ /* 0x0007e40008000808 */
.L_x_15:
[----:B------:R-:W-:Y:S05]  /*0890*/  @P3 BREAK.RELIABLE B0 ;  /* 0x0000000000003942 */ /* 0x000fea0003800100 */
[----:B------:R-:W-:Y:S05]  /*08a0*/  @P3 BRA `(.L_x_17) ;  /* 0x0000000000243947 */ /* 0x000fea0003800000 */
[----:B------:R-:W4:Y:S01]  /*08b0*/  LDS R3, [UR8+0x8] ;  /* 0x00000808ff037984 */ /* 0x000f220008000800 */
[----:B--23--:R-:W-:-:S05]  /*08c0*/  IMAD.MOV.U32 R2, RZ, RZ, 0x6000 ;  /* 0x00006000ff027424 */ /* 0x00cfca00078e00ff */
[----:B----4-:R-:W-:-:S04]  /*08d0*/  LOP3.LUT R2, R3, 0x6000, R2, 0xd8, !PT ;  /* 0x0000600003027812 */ /* 0x010fc800078ed802 */
[----:B------:R-:W-:-:S05]  /*08e0*/  LOP3.LUT R2, R2, 0x400000, RZ, 0xb8, !PT ;  /* 0x0040000002027812 */ /* 0x000fca00078eb8ff */
[----:B------:R2:W-:Y:S02]  /*08f0*/  STS [UR8+0x8], R2 ;  /* 0x00000802ff007988 */ /* 0x0005e40008000808 */
.L_x_16:
[----:B------:R-:W-:Y:S05]  /*0900*/  BSYNC.RELIABLE B0 ;  /* 0x0000000000007941 */ /* 0x000fea0003800100 */
.L_x_13:
[----:B--2345:R-:W2:Y:S02]  /*0910*/  @!P3 LDS R2, [UR8+0x8] ;  /* 0x00000808ff02b984 */ /* 0x03cea40008000800 */
[----:B--2---:R-:W-:-:S05]  /*0920*/  @!P3 LOP3.LUT R2, R2, 0x8000, RZ, 0xb8, !PT ;  /* 0x000080000202b812 */ /* 0x004fca00078eb8ff */
[----:B------:R4:W-:Y:S02]  /*0930*/  @!P3 STS [UR8+0x8], R2 ;  /* 0x00000802ff00b988 */ /* 0x0009e40008000808 */
.L_x_17:
[----:B------:R-:W-:Y:S05]  /*0940*/  BSYNC.RECONVERGENT B1 ;  /* 0x0000000000017941 */ /* 0x000fea0003800200 */
.L_x_12:
[----:B------:R-:W-:Y:S05]  /*0950*/  WARPSYNC.ALL ;  /* 0x0000000000007948 */ /* 0x000fea0003800000 */
[----:B------:R-:W-:Y:S01]  /*0960*/  NOP ;  /* 0x0000000000007918 */ /* 0x000fe20000000000 */
[----:B------:R-:W5:Y:S02]  /*0970*/  LDC R5, c[0x0][0x39c] ;  /* 0x0000e700ff057b82 */ /* 0x000f640000000800 */
[----:B-----5:R-:W-:Y:S01]  /*0980*/  VIADD R5, R5, 0xffffffff ;  /* 0xffffffff05057836 */ /* 0x020fe20000000000 */
[----:B------:R-:W-:Y:S06]  /*0990*/  @P0 BRA `(.L_x_18) ;  /* 0x0000000000300947 */ /* 0x000fec0003800000 */
[----:B--234-:R-:W2:Y:S01]  /*09a0*/  S2R R2, SR_LANEID ;  /* 0x0000000000027919 */ /* 0x01cea20000000000 */
[----:B------:R-:W-:Y:S05]  /*09b0*/  WARPSYNC.ALL ;  /* 0x0000000000007948 */ /* 0x000fea0003800000 */
[----:B------:R-:W-:Y:S01]  /*09c0*/  NOP ;  /* 0x0000000000007918 */ /* 0x000fe20000000000 */
[----:B--2---:R-:W-:-:S05]  /*09d0*/  IMAD.SHL.U32 R6, R2, 0x4, RZ ;  /* 0x0000000402067824 */ /* 0x004fca00078e00ff */
[----:B------:R-:W2:Y:S01]  /*09e0*/  LDS R7, [R6+UR8] ;  /* 0x0000000806077984 */ /* 0x000ea20008000800 */
[----:B------:R-:W-:-:S05]  /*09f0*/  IADD3 R2, P1, PT, R6, UR12, RZ ;  /* 0x0000000c06027c10 */ /* 0x000fca000ff3e0ff */
[----:B------:R-:W-:-:S05]  /*0a00*/  IMAD.X R3, RZ, RZ, UR13, P1 ;  /* 0x0000000dff037e24 */ /* 0x000fca00088e06ff */
[----:B--2---:R5:W2:Y:S01]  /*0a10*/  ATOMG.E.EXCH.STRONG.GPU PT, RZ, [R2], R7 ;  /* 0x0000000702ff73a8 */ /* 0x004aa200041ee100 */
[----:B------:R-:W-:-:S04]  /*0a20*/  DEPBAR {5,4,3,2,1,0} ;  /* 0x0000003f0000791a */ /* 0x000fc80000000000 */
[----:B------:R-:W3:Y:S02]  /*0a30*/  CCTL.E.C.LDCU.IV.DEEP [UR12] ;  /* 0x000000000c007540 */ /* 0x000ee40009c08000 */
[----:B---3--:R5:W-:Y:S01]  /*0a40*/  UTMACCTL.IV [UR12] ;  /* 0x000000000c0079b9 */ /* 0x008be20008000000 */
[----:B------:R-:W-:Y:S01]  /*0a50*/  NOP ;  /* 0x0000000000007918 */ /* 0x000fe20000000000 */
.L_x_18:
[----:B------:R-:W-:Y:S05]  /*0a60*/  @P0 BRA `(.L_x_19) ;  /* 0x00000000000c0947 */ /* 0x000fea0003800000 */
[----:B------:R0:W-:Y:S01]  /*0a70*/  UTMACMDFLUSH ;  /* 0x00000000000079b7 */ /* 0x0001e20000000000 */
[----:B------:R-:W-:Y:S05]  /*0a80*/  @P0 BRA `(.L_x_19) ;  /* 0x0000000000040947 */ /* 0x000fea0003800000 */
[----:B------:R-:W-:-:S04]  /*0a90*/  DEPBAR.LE SB0, 0x0 ;  /* 0x000080000000791a */ /* 0x000fc80000000000 */
.L_x_19:
[----:B------:R-:W-:Y:S05]  /*0aa0*/  WARPSYNC.ALL ;  /* 0x0000000000007948 */ /* 0x000fea0003800000 */
[----:B------:R-:W-:Y:S01]  /*0ab0*/  NOP ;  /* 0x0000000000007918 */ /* 0x000fe20000000000 */
[----:B--2---:R-:W-:Y:S06]  /*0ac0*/  BAR.SYNC.DEFER_BLOCKING 0x0 ;  /* 0x0000000000007b1d */ /* 0x004fec0000010000 */
[----:B------:R-:W-:Y:S02]  /*0ad0*/  BSSY.RECONVERGENT B1, `(.L_x_20) ;  /* 0x000000b000017945 */ /* 0x000fe40003800200 */
[----:B------:R-:W-:Y:S06]  /*0ae0*/  BAR.SYNC.DEFER_BLOCKING 0x0 ;  /* 0x0000000000007b1d */ /* 0x000fec0000010000 */
[----:B------:R2:W-:Y:S01]  /*0af0*/  @!P0 STS [R10], RZ ;  /* 0x000000ff0a008388 */ /* 0x0005e20000000800 */
[----:B------:R-:W-:Y:S01]  /*0b00*/  NOP ;  /* 0x0000000000007918 */ /* 0x000fe20000000000 */
[----:B------:R-:W-:Y:S05]  /*0b10*/  @P3 BRA `(.L_x_21) ;  /* 0x0000000000183947 */ /* 0x000fea0003800000 */
[----:B---345:R-:W3:Y:S01]  /*0b20*/  LDS R2, [UR8+0x8] ;  /* 0x00000808ff027984 */ /* 0x038ee20008000800 */
[----:B------:R-:W4:Y:S01]  /*0b30*/  LDC.64 R6, c[0x0][0x388] ;  /* 0x0000e200ff067b82 */ /* 0x000f220000000a00 */
[----:B------:R-:W-:Y:S02]  /*0b40*/  IMAD.MOV.U32 R3, RZ, RZ, 0x70 ;  /* 0x00000070ff037424 */ /* 0x000fe400078e00ff */
[----:B----4-:R4:W-:Y:S03]  /*0b50*/  STS.64 [UR8], R6 ;  /* 0x00000006ff007988 */ /* 0x0109e60008000a08 */
[----:B---3--:R-:W-:-:S05]  /*0b60*/  LOP3.LUT R2, R2, 0x10, R3, 0xd8, !PT ;  /* 0x0000001002027812 */ /* 0x008fca00078ed803 */
[----:B------:R4:W-:Y:S02]  /*0b70*/  STS [UR8+0x8], R2 ;  /* 0x00000802ff007988 */ /* 0x0009e40008000808 */
.L_x_21:
[----:B-----5:R-:W-:Y:S05]  /*0b80*/  BSYNC.RECONVERGENT B1 ;  /* 0x0000000000017941 */ /* 0x020fea0003800200 */
.L_x_20:
[----:B------:R-:W-:Y:S04]  /*0b90*/  BSSY.RECONVERGENT B1, `(.L_x_22) ;  /* 0x000000a000017945 */ /* 0x000fe80003800200 */
[----:B------:R-:W-:Y:S05]  /*0ba0*/  @P3 BRA `(.L_x_23) ;  /* 0x0000000000203947 */ /* 0x000fea0003800000 */
[----:B---34-:R-:W3:Y:S01]  /*0bb0*/  LDS R2, [UR8+0x34] ;  /* 0x00003408ff027984 */ /* 0x018ee20008000800 */
[----:B------:R-:W-:Y:S02]  /*0bc0*/  IMAD.MOV.U32 R7, RZ, RZ, 0x3f000000 ;  /* 0x3f000000ff077424 */ /* 0x000fe400078e00ff */
[----:B------:R-:W-:Y:S01]  /*0bd0*/  @!P3 IMAD.MOV.U32 R3, RZ, RZ, 0x3f ;  /* 0x0000003fff03b424 */ /* 0x000fe200078e00ff */
[----:B------:R-:W4:Y:S02]  /*0be0*/  @!P3 LDS R6, [UR8+0x38] ;  /* 0x00003808ff06b984 */ /* 0x000f240008000800 */
[----:B---3--:R-:W-:Y:S02]  /*0bf0*/  LOP3.LUT R2, R2, 0xff000000, R7, 0xb8, !PT ;  /* 0xff00000002027812 */ /* 0x008fe400078eb807 */
[----:B----4-:R-:W-:-:S03]  /*0c00*/  @!P3 LOP3.LUT R3, R6, 0xff, R3, 0xb8, !PT ;  /* 0x000000ff0603b812 */ /* 0x010fc600078eb803 */
[----:B------:R5:W-:Y:S04]  /*0c10*/  STS [UR8+0x34], R2 ;  /* 0x00003402ff007988 */ /* 0x000be80008000808 */
[----:B------:R5:W-:Y:S02]  /*0c20*/  @!P3 STS [UR8+0x38], R3 ;  /* 0x00003803ff00b988 */ /* 0x000be40008000808 */
.L_x_23:
[----:B------:R-:W-:Y:S05]  /*0c30*/  BSYNC.RECONVERGENT B1 ;  /* 0x0000000000017941 */ /* 0x000fea0003800200 */
.L_x_22:
[----:B------:R-:W-:Y:S04]  /*0c40*/  BSSY.RECONVERGENT B1, `(.L_x_24) ;  /* 0x0000004000017945 */ /* 0x000fe80003800200 */
[----:B------:R-:W-:Y:S05]  /*0c50*/  @P3 BRA `(.L_x_25) ;  /* 0x0000000000083947 */ /* 0x000fea0003800000 */
[----:B------:R2:W-:Y:S04]  /*0c60*/  STS [UR8+0x24], R11 ;  /* 0x0000240bff007988 */ /* 0x0005e80008000808 */
[----:B------:R2:W-:Y:S02]  /*0c70*/  STS [UR8+0x20], R5 ;  /* 0x00002005ff007988 */ /* 0x0005e40008000808 */
.L_x_25:
[----:B------:R-:W-:Y:S05]  /*0c80*/  BSYNC.RECONVERGENT B1 ;  /* 0x0000000000017941 */ /* 0x000fea0003800200 */
.L_x_24:
[----:B------:R-:W-:Y:S04]  /*0c90*/  BSSY.RECONVERGENT B1, `(.L_x_26) ;  /* 0x000000e000017945 */ /* 0x000fe80003800200 */
[----:B------:R-:W-:Y:S05]  /*0ca0*/  @P3 BRA `(.L_x_27) ;  /* 0x0000000000303947 */ /* 0x000fea0003800000 */
[----:B-----5:R-:W5:Y:S01]  /*0cb0*/  LDS R3, [UR8+0x34] ;  /* 0x00003408ff037984 */ /* 0x020f620008000800 */
[----:B----4-:R-:W4:Y:S03]  /*0cc0*/  LDC.64 R6, c[0x0][0x3b0] ;  /* 0x0000ec00ff067b82 */ /* 0x010f260000000a00 */
[----:B---3--:R-:W3:Y:S01]  /*0cd0*/  LDS R2, [UR8+0x1c] ;  /* 0x00001c08ff027984 */ /* 0x008ee20008000800 */
[C---:B----4-:R-:W-:Y:S01]  /*0ce0*/  SHF.L.U64.HI R7, R6.reuse, 0x1, R7 ;  /* 0x0000000106077819 */ /* 0x050fe20000010207 */
[----:B------:R-:W-:-:S03]  /*0cf0*/  IMAD.SHL.U32 R6, R6, 0x2, RZ ;  /* 0x0000000206067824 */ /* 0x000fc600078e00ff */
[--C-:B------:R-:W-:Y:S02]  /*0d00*/  SHF.R.U32.HI R9, RZ, 0x4, R7.reuse ;  /* 0x00000004ff097819 */ /* 0x100fe40000011607 */
[----:B------:R-:W-:-:S05]  /*0d10*/  SHF.R.U64 R6, R6, 0x4, R7 ;  /* 0x0000000406067819 */ /* 0x000fca0000001207 */
[----:B------:R4:W-:Y:S01]  /*0d20*/  STS [UR8+0xc], R6 ;  /* 0x00000c06ff007988 */ /* 0x0009e20008000808 */
[----:B-----5:R-:W-:Y:S02]  /*0d30*/  LOP3.LUT R3, R3, 0x7, RZ, 0xb8, !PT ;  /* 0x0000000703037812 */ /* 0x020fe400078eb8ff */
[----:B---3--:R-:W-:-:S03]  /*0d40*/  LOP3.LUT R2, R2, 0xf, R9, 0xb8, !PT ;  /* 0x0000000f02027812 */ /* 0x008fc600078eb809 */
[----:B------:R4:W-:Y:S04]  /*0d50*/  STS [UR8+0x34], R3 ;  /* 0x00003403ff007988 */ /* 0x0009e80008000808 */
[----:B------:R4:W-:Y:S02]  /*0d60*/  STS [UR8+0x1c], R2 ;  /* 0x00001c02ff007988 */ /* 0x0009e40008000808 */
.L_x_27:
[----:B------:R-:W-:Y:S05]  /*0d70*/  BSYNC.RECONVERGENT B1 ;  /* 0x0000000000017941 */ /* 0x000fea0003800200 */
.L_x_26:
[----:B------:R-:W-:Y:S04]  /*0d80*/  BSSY.RECONVERGENT B2, `(.L_x_28) ;  /* 0x000001a000027945 */ /* 0x000fe80003800200 */
[----:B------:R-:W-:Y:S04]  /*0d90*/  BSSY.RELIABLE B1, `(.L_x_29) ;  /* 0x0000015000017945 */ /* 0x000fe80003800100 */
[----:B------:R-:W-:Y:S05]  /*0da0*/  @P3 BRA `(.L_x_30) ;  /* 0x0000000000203947 */ /* 0x000fea0003800000 */
[----:B---345:R-:W3:Y:S02]  /*0db0*/  LDS R2, [UR8+0x34] ;  /* 0x00003408ff027984 */ /* 0x038ee40008000800 */
[----:B---3--:R-:W-:-:S05]  /*0dc0*/  LOP3.LUT R2, R2, 0x38, RZ, 0xb8, !PT ;  /* 0x0000003802027812 */ /* 0x008fca00078eb8ff */
[----:B------:R3:W-:Y:S01]  /*0dd0*/  STS [UR8+0x34], R2 ;  /* 0x00003402ff007988 */ /* 0x0007e20008000808 */
[----:B------:R-:W-:Y:S05]  /*0de0*/  @P3 BRA `(.L_x_31) ;  /* 0x0000000000203947 */ /* 0x000fea0003800000 */
[----:B---3--:R-:W3:Y:S01]  /*0df0*/  LDS R2, [UR8+0x8] ;  /* 0x00000808ff027984 */ /* 0x008ee20008000800 */
[----:B------:R-:W-:-:S05]  /*0e00*/  IMAD.MOV.U32 R3, RZ, RZ, 0x780 ;  /* 0x00000780ff037424 */ /* 0x000fca00078e00ff */
[----:B---3--:R-:W-:-:S05]  /*0e10*/  LOP3.LUT R2, R2, 0x300, R3, 0xd8, !PT ;  /* 0x0000030002027812 */ /* 0x008fca00078ed803 */
[----:B------:R3:W-:Y:S02]  /*0e20*/  STS [UR8+0x8], R2 ;  /* 0x00000802ff007988 */ /* 0x0007e40008000808 */
.L_x_30:
[----:B------:R-:W-:Y:S05]  /*0e30*/  @P3 BRA `(.L_x_32) ;  /* 0x0000000000283947 */ /* 0x000fea0003800000 */
[----:B---345:R-:W3:Y:S02]  /*0e40*/  LDS R2, [UR8+0x8] ;  /* 0x00000808ff027984 */ /* 0x038ee40008000800 */
[----:B---3--:R-:W-:-:S05]  /*0e50*/  LOP3.LUT R2, R2, 0x1800, RZ, 0xb8, !PT ;  /* 0x0000180002027812 */ /* 0x008fca00078eb8ff */
[----:B------:R4:W-:Y:S02]  /*0e60*/  STS [UR8+0x8], R2 ;  /* 0x00000802ff007988 */ /* 0x0009e40008000808 */
.L_x_31:
[----:B------:R-:W-:Y:S05]  /*0e70*/  @P3 BREAK.RELIABLE B1 ;  /* 0x0000000000013942 */ /* 0x000fea0003800100 */
[----:B------:R-:W-:Y:S05]  /*0e80*/  @P3 BRA `(.L_x_33) ;  /* 0x0000000000243947 */ /* 0x000fea0003800000 */
[----:B---34-:R-:W3:Y:S01]  /*0e90*/  LDS R2, [UR8+0x8] ;  /* 0x00000808ff027984 */ /* 0x018ee20008000800 */
[----:B------:R-:W-:-:S05]  /*0ea0*/  IMAD.MOV.U32 R3, RZ, RZ, 0x6000 ;  /* 0x00006000ff037424 */ /* 0x000fca00078e00ff */
[----:B---3--:R-:W-:-:S04]  /*0eb0*/  LOP3.LUT R2, R2, 0x6000, R3, 0xd8, !PT ;  /* 0x0000600002027812 */ /* 0x008fc800078ed803 */
[----:B------:R-:W-:-:S05]  /*0ec0*/  LOP3.LUT R2, R2, 0x400000, RZ, 0xb8, !PT ;  /* 0x0040000002027812 */ /* 0x000fca00078eb8ff */
[----:B------:R3:W-:Y:S02]  /*0ed0*/  STS [UR8+0x8], R2 ;  /* 0x00000802ff007988 */ /* 0x0007e40008000808 */
.L_x_32:
[----:B------:R-:W-:Y:S05]  /*0ee0*/  BSYNC.RELIABLE B1 ;  /* 0x0000000000017941 */ /* 0x000fea0003800100 */
.L_x_29:
[----:B---345:R-:W3:Y:S02]  /*0ef0*/  @!P3 LDS R2, [UR8+0x8] ;  /* 0x00000808ff02b984 */ /* 0x038ee40008000800 */
[----:B---3--:R-:W-:-:S05]  /*0f00*/  @!P3 LOP3.LUT R2, R2, 0x8000, RZ, 0xb8, !PT ;  /* 0x000080000202b812 */ /* 0x008fca00078eb8ff */
[----:B------:R5:W-:Y:S02]  /*0f10*/  @!P3 STS [UR8+0x8], R2 ;  /* 0x00000802ff00b988 */ /* 0x000be40008000808 */
.L_x_33:
[----:B------:R-:W-:Y:S05]  /*0f20*/  BSYNC.RECONVERGENT B2 ;  /* 0x0000000000027941 */ /* 0x000fea0003800200 */
.L_x_28:
[----:B------:R-:W-:Y:S05]  /*0f30*/  WARPSYNC.ALL ;  /* 0x0000000000007948 */ /* 0x000fea0003800000 */
[----:B------:R-:W-:Y:S01]  /*0f40*/  NOP ;  /* 0x0000000000007918 */ /* 0x000fe20000000000 */
[----:B------:R-:W-:-:S04]  /*0f50*/  UIADD3 UR5, UPT, UPT, UR4, 0x80, URZ ;  /* 0x0000008004057890 */ /* 0x000fc8000fffe0ff */
[----:B------:R-:W-:-:S04]  /*0f60*/  UIADD3 UR6, UP0, UPT, UR5, UR14, URZ ;  /* 0x0000000e05067290 */ /* 0x000fc8000ff1e0ff */
[----:B------:R-:W-:Y:S01]  /*0f70*/  ULEA.HI.X.SX32 UR7, UR5, UR15, 0x1, UP0 ;  /* 0x0000000f05077291 */ /* 0x000fe200080f0eff */
[----:B------:R-:W-:Y:S11]  /*0f80*/  @P0 BRA `(.L_x_34) ;  /* 0x0000000000300947 */ /* 0x000ff60003800000 */
[----:B---345:R-:W3:Y:S01]  /*0f90*/  S2R R2, SR_LANEID ;  /* 0x0000000000027919 */ /* 0x038ee20000000000 */
[----:B------:R-:W-:Y:S05]  /*0fa0*/  WARPSYNC.ALL ;  /* 0x0000000000007948 */ /* 0x000fea0003800000 */
[----:B------:R-:W-:Y:S01]  /*0fb0*/  NOP ;  /* 0x0000000000007918 */ /* 0x000fe20000000000 */
[----:B---3--:R-:W-:-:S05]  /*0fc0*/  IMAD.SHL.U32 R6, R2, 0x4, RZ ;  /* 0x0000000402067824 */ /* 0x008fca00078e00ff */
[----:B------:R-:W3:Y:S01]  /*0fd0*/  LDS R7, [R6+UR8] ;  /* 0x0000000806077984 */ /* 0x000ee20008000800 */
[----:B------:R-:W-:-:S05]  /*0fe0*/  IADD3 R2, P1, PT, R6, UR6, RZ ;  /* 0x0000000606027c10 */ /* 0x000fca000ff3e0ff */
[----:B------:R-:W-:-:S05]  /*0ff0*/  IMAD.X R3, RZ, RZ, UR7, P1 ;  /* 0x00000007ff037e24 */ /* 0x000fca00088e06ff */
[----:B---3--:R3:W4:Y:S01]  /*1000*/  ATOMG.E.EXCH.STRONG.GPU PT, RZ, [R2], R7 ;  /* 0x0000000702ff73a8 */ /* 0x00872200041ee100 */
[----:B------:R-:W-:-:S04]  /*1010*/  DEPBAR {5,4,3,2,1,0} ;  /* 0x0000003f0000791a */ /* 0x000fc80000000000 */
[----:B------:R-:W5:Y:S02]  /*1020*/  CCTL.E.C.LDCU.IV.DEEP [UR6] ;  /* 0x0000000006007540 */ /* 0x000f640009c08000 */
[----:B-----5:R3:W-:Y:S01]  /*1030*/  UTMACCTL.IV [UR6] ;  /* 0x00000000060079b9 */ /* 0x0207e20008000000 */
[----:B------:R-:W-:Y:S01]  /*1040*/  NOP ;  /* 0x0000000000007918 */ /* 0x000fe20000000000 */
.L_x_34:
[----:B------:R-:W-:Y:S05]  /*1050*/  @P0 BRA `(.L_x_35) ;  /* 0x00000000000c0947 */ /* 0x000fea0003800000 */
[----:B------:R0:W-:Y:S01]  /*1060*/  UTMACMDFLUSH ;  /* 0x00000000000079b7 */ /* 0x0001e20000000000 */
[----:B------:R-:W-:Y:S05]  /*1070*/  @P0 BRA `(.L_x_35) ;  /* 0x0000000000040947 */ /* 0x000fea0003800000 */
[----:B------:R-:W-:-:S04]  /*1080*/  DEPBAR.LE SB0, 0x0 ;  /* 0x000080000000791a */ /* 0x000fc80000000000 */
.L_x_35:
[----:B------:R-:W-:Y:S05]  /*1090*/  WARPSYNC.ALL ;  /* 0x0000000000007948 */ /* 0x000fea0003800000 */
[----:B------:R-:W-:Y:S01]  /*10a0*/  NOP ;  /* 0x0000000000007918 */ /* 0x000fe20000000000 */
[----:B----4-:R-:W-:Y:S06]  /*10b0*/  BAR.SYNC.DEFER_BLOCKING 0x0 ;  /* 0x0000000000007b1d */ /* 0x010fec0000010000 */
[----:B------:R-:W-:Y:S02]  /*10c0*/  BSSY.RECONVERGENT B2, `(.L_x_36) ;  /* 0x000000b000027945 */ /* 0x000fe40003800200 */
[----:B------:R-:W-:Y:S06]  /*10d0*/  BAR.SYNC.DEFER_BLOCKING 0x0 ;  /* 0x0000000000007b1d */ /* 0x000fec0000010000 */
[----:B------:R4:W-:Y:S01]  /*10e0*/  @!P0 STS [R10], RZ ;  /* 0x000000ff0a008388 */ /* 0x0009e20000000800 */
[----:B------:R-:W-:Y:S01]  /*10f0*/  NOP ;  /* 0x0000000000007918 */ /* 0x000fe20000000000 */
[----:B------:R-:W-:Y:S05]  /*1100*/  @P3 BRA `(.L_x_37) ;  /* 0x0000000000183947 */ /* 0x000fea0003800000 */
[----:B---3-5:R-:W3:Y:S01]  /*1110*/  LDS R2, [UR8+0x8] ;  /* 0x00000808ff027984 */ /* 0x028ee20008000800 */
[----:B------:R-:W5:Y:S01]  /*1120*/  LDC.64 R6, c[0x0][0x390] ;  /* 0x0000e400ff067b82 */ /* 0x000f620000000a00 */
[----:B------:R-:W-:Y:S02]  /*1130*/  IMAD.MOV.U32 R3, RZ, RZ, 0x70 ;  /* 0x00000070ff037424 */ /* 0x000fe400078e00ff */
[----:B-----5:R5:W-:Y:S03]  /*1140*/  STS.64 [UR8], R6 ;  /* 0x00000006ff007988 */ /* 0x020be60008000a08 */
[----:B---3--:R-:W-:-:S05]  /*1150*/  LOP3.LUT R2, R2, 0x10, R3, 0xd8, !PT ;  /* 0x0000001002027812 */ /* 0x008fca00078ed803 */
[----:B------:R5:W-:Y:S02]  /*1160*/  STS [UR8+0x8], R2 ;  /* 0x00000802ff007988 */ /* 0x000be40008000808 */
.L_x_37:
[----:B---3--:R-:W-:Y:S05]  /*1170*/  BSYNC.RECONVERGENT B2 ;  /* 0x0000000000027941 */ /* 0x008fea0003800200 */
.L_x_36:
[----:B------:R-:W-:Y:S04]  /*1180*/  BSSY.RECONVERGENT B3, `(.L_x_38) ;  /* 0x0000011000037945 */ /* 0x000fe80003800200 */
[----:B------:R-:W-:Y:S04]  /*1190*/  BSSY.RELIABLE B2, `(.L_x_39) ;  /* 0x000000e000027945 */ /* 0x000fe80003800100 */
[----:B------:R-:W-:Y:S05]  /*11a0*/  @P3 BRA `(.L_x_40) ;  /* 0x0000000000243947 */ /* 0x000fea0003800000 */
[----:B-----5:R-:W3:Y:S01]  /*11b0*/  LDS R2, [UR8+0x34] ;  /* 0x00003408ff027984 */ /* 0x020ee20008000800 */
[----:B------:R-:W-:-:S05]  /*11c0*/  IMAD.MOV.U32 R3, RZ, RZ, 0x3f000000 ;  /* 0x3f000000ff037424 */ /* 0x000fca00078e00ff */
[----:B---3--:R-:W-:-:S05]  /*11d0*/  LOP3.LUT R2, R2, 0xff000000, R3, 0xb8, !PT ;  /* 0xff00000002027812 */ /* 0x008fca00078eb803 */
[----:B------:R3:W-:Y:S01]  /*11e0*/  STS [UR8+0x34], R2 ;  /* 0x00003402ff007988 */ /* 0x0007e20008000808 */
[----:B------:R-:W-:Y:S05]  /*11f0*/  @P3 BRA `(.L_x_41) ;  /* 0x00000000001c3947 */ /* 0x000fea0003800000 */
[----:B---3--:R-:W3:Y:S01]  /*1200*/  LDS R2, [UR8+0x38] ;  /* 0x00003808ff027984 */ /* 0x008ee20008000800 */
[----:B------:R-:W-:-:S05]  /*1210*/  IMAD.MOV.U32 R3, RZ, RZ, 0x7f ;  /* 0x0000007fff037424 */ /* 0x000fca00078e00ff */
[----:B---3--:R-:W-:-:S05]  /*1220*/  LOP3.LUT R2, R2, 0xff, R3, 0xb8, !PT ;  /* 0x000000ff02027812 */ /* 0x008fca00078eb803 */
[----:B------:R3:W-:Y:S02]  /*1230*/  STS [UR8+0x38], R2 ;  /* 0x00003802ff007988 */ /* 0x0007e40008000808 */
.L_x_40:
[----:B------:R-:W-:Y:S05]  /*1240*/  @P3 BREAK.RELIABLE B2 ;  /* 0x0000000000023942 */ /* 0x000fea0003800100 */
[----:B------:R-:W-:Y:S05]  /*1250*/  @P3 BRA `(.L_x_42) ;  /* 0x00000000000c3947 */ /* 0x000fea0003800000 */
[----:B------:R2:W-:Y:S02]  /*1260*/  STS [UR8+0x20], R5 ;  /* 0x00002005ff007988 */ /* 0x0005e40008000808 */
.L_x_41:
[----:B------:R-:W-:Y:S05]  /*1270*/  BSYNC.RELIABLE B2 ;  /* 0x0000000000027941 */ /* 0x000fea0003800100 */
.L_x_39:
[----:B------:R2:W-:Y:S02]  /*1280*/  @!P3 STS [UR8+0x24], R4 ;  /* 0x00002404ff00b988 */ /* 0x0005e40008000808 */
.L_x_42:
[----:B------:R-:W-:Y:S05]  /*1290*/  BSYNC.RECONVERGENT B3 ;  /* 0x0000000000037941 */ /* 0x000fea0003800200 */
.L_x_38:
[----:B------:R-:W-:Y:S05]  /*12a0*/  WARPSYNC.ALL ;  /* 0x0000000000007948 */ /* 0x000fea0003800000 */
[----:B------:R-:W-:Y:S01]  /*12b0*/  NOP ;  /* 0x0000000000007918 */ /* 0x000fe20000000000 */
[----:B------:R-:W-:Y:S04]  /*12c0*/  BSSY.RECONVERGENT B3, `(.L_x_43) ;  /* 0x000000e000037945 */ /* 0x000fe80003800200 */
[----:B------:R-:W-:Y:S05]  /*12d0*/  @P3 BRA `(.L_x_44) ;  /* 0x0000000000303947 */ /* 0x000fea0003800000 */
[----:B------:R-:W2:Y:S02]  /*12e0*/  LDS R3, [UR8+0x34] ;  /* 0x00003408ff037984 */ /* 0x000ea40008000800 */
[----:B--2---:R-:W2:Y:S02]  /*12f0*/  LDC.64 R4, c[0x0][0x3b8] ;  /* 0x0000ee00ff047b82 */ /* 0x004ea40000000a00 */
[----:B---3-5:R-:W3:Y:S01]  /*1300*/  LDS R2, [UR8+0x1c] ;  /* 0x00001c08ff027984 */ /* 0x028ee20008000800 */
[C---:B--2---:R-:W-:Y:S01]  /*1310*/  SHF.L.U64.HI R5, R4.reuse, 0x1, R5 ;  /* 0x0000000104057819 */ /* 0x044fe20000010205 */
[----:B------:R-:W-:-:S03]  /*1320*/  IMAD.SHL.U32 R4, R4, 0x2, RZ ;  /* 0x0000000204047824 */ /* 0x000fc600078e00ff */
[--C-:B------:R-:W-:Y:S02]  /*1330*/  SHF.R.U32.HI R7, RZ, 0x4, R5.reuse ;  /* 0x00000004ff077819 */ /* 0x100fe40000011605 */
[----:B------:R-:W-:-:S05]  /*1340*/  SHF.R.U64 R4, R4, 0x4, R5 ;  /* 0x0000000404047819 */ /* 0x000fca0000001205 */
[----:B------:R2:W-:Y:S01]  /*1350*/  STS [UR8+0xc], R4 ;  /* 0x00000c04ff007988 */ /* 0x0005e20008000808 */
[----:B------:R-:W-:Y:S02]  /*1360*/  LOP3.LUT R3, R3, 0x7, RZ, 0xb8, !PT ;  /* 0x0000000703037812 */ /* 0x000fe400078eb8ff */
[----:B---3--:R-:W-:-:S03]  /*1370*/  LOP3.LUT R2, R2, 0xf, R7, 0xb8, !PT ;  /* 0x0000000f02027812 */ /* 0x008fc600078eb807 */
[----:B------:R2:W-:Y:S04]  /*1380*/  STS [UR8+0x34], R3 ;  /* 0x00003403ff007988 */ /* 0x0005e80008000808 */
[----:B------:R2:W-:Y:S02]  /*1390*/  STS [UR8+0x1c], R2 ;  /* 0x00001c02ff007988 */ /* 0x0005e40008000808 */
.L_x_44:
[----:B------:R-:W-:Y:S05]  /*13a0*/  BSYNC.RECONVERGENT B3 ;  /* 0x0000000000037941 */ /* 0x000fea0003800200 */
.L_x_43:
[----:B------:R-:W-:Y:S04]  /*13b0*/  BSSY.RECONVERGENT B4, `(.L_x_45) ;  /* 0x000001a000047945 */ /* 0x000fe80003800200 */
[----:B------:R-:W-:Y:S04]  /*13c0*/  BSSY.RELIABLE B3, `(.L_x_46) ;  /* 0x0000015000037945 */ /* 0x000fe80003800100 */
[----:B------:R-:W-:Y:S05]  /*13d0*/  @P3 BRA `(.L_x_47) ;  /* 0x0000000000203947 */ /* 0x000fea0003800000 */
[----:B--23-5:R-:W2:Y:S02]  /*13e0*/  LDS R2, [UR8+0x34] ;  /* 0x00003408ff027984 */ /* 0x02cea40008000800 */
[----:B--2---:R-:W-:-:S05]  /*13f0*/  LOP3.LUT R2, R2, 0x38, RZ, 0xb8, !PT ;  /* 0x0000003802027812 */ /* 0x004fca00078eb8ff */
[----:B------:R2:W-:Y:S01]  /*1400*/  STS [UR8+0x34], R2 ;  /* 0x00003402ff007988 */ /* 0x0005e20008000808 */
[----:B------:R-:W-:Y:S05]  /*1410*/  @P3 BRA `(.L_x_48) ;  /* 0x0000000000203947 */ /* 0x000fea0003800000 */
[----:B--2---:R-:W2:Y:S01]  /*1420*/  LDS R2, [UR8+0x8] ;  /* 0x00000808ff027984 */ /* 0x004ea20008000800 */
[----:B------:R-:W-:-:S05]  /*1430*/  IMAD.MOV.U32 R3, RZ, RZ, 0x780 ;  /* 0x00000780ff037424 */ /* 0x000fca00078e00ff */
[----:B--2---:R-:W-:-:S05]  /*1440*/  LOP3.LUT R2, R2, 0x300, R3, 0xd8, !PT ;  /* 0x0000030002027812 */ /* 0x004fca00078ed803 */
[----:B------:R2:W-:Y:S02]  /*1450*/  STS [UR8+0x8], R2 ;  /* 0x00000802ff007988 */ /* 0x0005e40008000808 */
.L_x_47:
[----:B------:R-:W-:Y:S05]  /*1460*/  @P3 BRA `(.L_x_49) ;  /* 0x0000000000283947 */ /* 0x000fea0003800000 */
[----:B--23-5:R-:W2:Y:S02]  /*1470*/  LDS R2, [UR8+0x8] ;  /* 0x00000808ff027984 */ /* 0x02cea40008000800 */
[----:B--2---:R-:W-:-:S05]  /*1480*/  LOP3.LUT R2, R2, 0x1800, RZ, 0xb8, !PT ;  /* 0x0000180002027812 */ /* 0x004fca00078eb8ff */
[----:B------:R3:W-:Y:S02]  /*1490*/  STS [UR8+0x8], R2 ;  /* 0x00000802ff007988 */ /* 0x0007e40008000808 */
.L_x_48:
[----:B------:R-:W-:Y:S05]  /*14a0*/  @P3 BREAK.RELIABLE B3 ;  /* 0x0000000000033942 */ /* 0x000fea0003800100 */
[----:B------:R-:W-:Y:S05]  /*14b0*/  @P3 BRA `(.L_x_50) ;  /* 0x0000000000243947 */ /* 0x000fea0003800000 */
[----:B--23--:R-:W2:Y:S01]  /*14c0*/  LDS R2, [UR8+0x8] ;  /* 0x00000808ff027984 */ /* 0x00cea20008000800 */
[----:B------:R-:W-:-:S05]  /*14d0*/  IMAD.MOV.U32 R3, RZ, RZ, 0x6000 ;  /* 0x00006000ff037424 */ /* 0x000fca00078e00ff */
[----:B--2---:R-:W-:-:S04]  /*14e0*/  LOP3.LUT R2, R2, 0x6000, R3, 0xd8, !PT ;  /* 0x0000600002027812 */ /* 0x004fc800078ed803 */
[----:B------:R-:W-:-:S05]  /*14f0*/  LOP3.LUT R2, R2, 0x400000, RZ, 0xb8, !PT ;  /* 0x0040000002027812 */ /* 0x000fca00078eb8ff */
[----:B------:R2:W-:Y:S02]  /*1500*/  STS [UR8+0x8], R2 ;  /* 0x00000802ff007988 */ /* 0x0005e40008000808 */
.L_x_49:
[----:B------:R-:W-:Y:S05]  /*1510*/  BSYNC.RELIABLE B3 ;  /* 0x0000000000037941 */ /* 0x000fea0003800100 */
.L_x_46:
[----:B--23-5:R-:W2:Y:S02]  /*1520*/  @!P3 LDS R2, [UR8+0x8] ;  /* 0x00000808ff02b984 */ /* 0x02cea40008000800 */
[----:B--2---:R-:W-:-:S05]  /*1530*/  @!P3 LOP3.LUT R2, R2, 0x8000, RZ, 0xb8, !PT ;  /* 0x000080000202b812 */ /* 0x004fca00078eb8ff */
[----:B------:R5:W-:Y:S02]  /*1540*/  @!P3 STS [UR8+0x8], R2 ;  /* 0x00000802ff00b988 */ /* 0x000be40008000808 */
.L_x_50:
[----:B------:R-:W-:Y:S05]  /*1550*/  BSYNC.RECONVERGENT B4 ;  /* 0x0000000000047941 */ /* 0x000fea0003800200 */
.L_x_45:
[----:B------:R-:W-:Y:S05]  /*1560*/  WARPSYNC.ALL ;  /* 0x0000000000007948 */ /* 0x000fea0003800000 */
[----:B------:R-:W-:Y:S01]  /*1570*/  NOP ;  /* 0x0000000000007918 */ /* 0x000fe20000000000 */
[----:B------:R-:W-:-:S04]  /*1580*/  UIADD3 UR4, UPT, UPT, UR4, 0x100, URZ ;  /* 0x0000010004047890 */ /* 0x000fc8000fffe0ff */
[----:B------:R-:W-:-:S04]  /*1590*/  UIADD3 UR14, UP0, UPT, UR4, UR14, URZ ;  /* 0x0000000e040e7290 */ /* 0x000fc8000ff1e0ff */
[----:B------:R-:W-:Y:S01]  /*15a0*/  ULEA.HI.X.SX32 UR15, UR4, UR15, 0x1, UP0 ;  /* 0x0000000f040f7291 */ /* 0x000fe200080f0eff */
[----:B------:R-:W-:Y:S11]  /*15b0*/  @P0 BRA `(.L_x_51) ;  /* 0x0000000000300947 */ /* 0x000ff60003800000 */
[----:B--23-5:R-:W2:Y:S01]  /*15c0*/  S2R R2, SR_LANEID ;  /* 0x0000000000027919 */ /* 0x02cea20000000000 */
[----:B------:R-:W-:Y:S05]  /*15d0*/  WARPSYNC.ALL ;  /* 0x0000000000007948 */ /* 0x000fea0003800000 */
[----:B------:R-:W-:Y:S01]  /*15e0*/  NOP ;  /* 0x0000000000007918 */ /* 0x000fe20000000000 */
[----:B--2---:R-:W-:-:S05]  /*15f0*/  IMAD.SHL.U32 R4, R2, 0x4, RZ ;  /* 0x0000000402047824 */ /* 0x004fca00078e00ff */
[----:B------:R-:W2:Y:S01]  /*1600*/  LDS R5, [R4+UR8] ;  /* 0x0000000804057984 */ /* 0x000ea20008000800 */
[----:B------:R-:W-:-:S05]  /*1610*/  IADD3 R2, P1, PT, R4, UR14, RZ ;  /* 0x0000000e04027c10 */ /* 0x000fca000ff3e0ff */
[----:B------:R-:W-:-:S05]  /*1620*/  IMAD.X R3, RZ, RZ, UR15, P1 ;  /* 0x0000000fff037e24 */ /* 0x000fca00088e06ff */
[----:B--2---:R2:W3:Y:S01]  /*1630*/  ATOMG.E.EXCH.STRONG.GPU PT, RZ, [R2], R5 ;  /* 0x0000000502ff73a8 */ /* 0x0044e200041ee100 */
[----:B------:R-:W-:-:S04]  /*1640*/  DEPBAR {5,4,3,2,1,0} ;  /* 0x0000003f0000791a */ /* 0x000fc80000000000 */
[----:B------:R-:W5:Y:S02]  /*1650*/  CCTL.E.C.LDCU.IV.DEEP [UR14] ;  /* 0x000000000e007540 */ /* 0x000f640009c08000 */
[----:B-----5:R2:W-:Y:S01]  /*1660*/  UTMACCTL.IV [UR14] ;  /* 0x000000000e0079b9 */ /* 0x0205e20008000000 */
[----:B------:R-:W-:Y:S01]  /*1670*/  NOP ;  /* 0x0000000000007918 */ /* 0x000fe20000000000 */
.L_x_51:
[----:B------:R-:W-:Y:S05]  /*1680*/  @P0 BRA `(.L_x_52) ;  /* 0x00000000000c0947 */ /* 0x000fea0003800000 */
[----:B------:R0:W-:Y:S01]  /*1690*/  UTMACMDFLUSH ;  /* 0x00000000000079b7 */ /* 0x0001e20000000000 */
[----:B------:R-:W-:Y:S05]  /*16a0*/  @P0 BRA `(.L_x_52) ;  /* 0x0000000000040947 */ /* 0x000fea0003800000 */
[----:B------:R-:W-:-:S04]  /*16b0*/  DEPBAR.LE SB0, 0x0 ;  /* 0x000080000000791a */ /* 0x000fc80000000000 */
.L_x_52:
[----:B------:R-:W-:Y:S05]  /*16c0*/  WARPSYNC.ALL ;  /* 0x0000000000007948 */ /* 0x000fea0003800000 */
[----:B------:R-:W-:Y:S01]  /*16d0*/  NOP ;  /* 0x0000000000007918 */ /* 0x000fe20000000000 */
[----:B---3--:R-:W-:Y:S01]  /*16e0*/  BAR.SYNC.DEFER_BLOCKING 0x0 ;  /* 0x0000000000007b1d */ /* 0x008fe20000010000 */
[----:B------:R-:W-:Y:S01]  /*16f0*/  ISETP.GE.AND P0, PT, R12, 0x1, PT ;  /* 0x000000010c00780c */ /* 0x000fe20003f06270 */
[----:B------:R-:W-:Y:S01]  /*1700*/  USHF.L.U32 UR20, UR20, 0x7, URZ ;  /* 0x0000000714147899 */ /* 0x000fe200080006ff */
[----:B--2--5:R-:W-:Y:S01]  /*1710*/  SHF.R.U32.HI R2, RZ, 0x5, R0 ;  /* 0x00000005ff027819 */ /* 0x024fe20000011600 */
[----:B------:R-:W-:-:S02]  /*1720*/  USHF.L.U32 UR11, UR11, 0x7, URZ ;  /* 0x000000070b0b7899 */ /* 0x000fc400080006ff */
[----:B------:R-:W-:Y:S01]  /*1730*/  VOTEU.ALL UP0, P3 ;  /* 0x0000000000ff7886 */ /* 0x000fe20001800000 */
[----:B------:R-:W-:Y:S01]  /*1740*/  UMOV UR4, 0x1 ;  /* 0x0000000100047882 */ /* 0x000fe20000000000 */
[----:B------:R-:W-:Y:S01]  /*1750*/  VOTEU.ALL UP1, P3 ;  /* 0x0000000000ff7886 */ /* 0x000fe20001820000 */
[----:B------:R-:W-:Y:S02]  /*1760*/  R2UR UR21, R2 ;  /* 0x00000000021572ca */ /* 0x000fe400000e0000 */
[----:B------:R-:W-:-:S04]  /*1770*/  @!UP0 UIADD3 UR16, UPT, UPT, -UR4, 0x100000, URZ ;  /* 0x0010000004108890 */ /* 0x000fc8000fffe1ff */
[----:B------:R-:W-:Y:S02]  /*1780*/  @!UP0 USHF.L.U32 UR17, UR16, 0xb, URZ ;  /* 0x0000000b10118899 */ /* 0x000fe400080006ff */
[----:B------:R-:W-:Y:S02]  /*1790*/  @!UP0 USHF.L.U32 UR16, UR16, 0x1, URZ ;  /* 0x0000000110108899 */ /* 0x000fe400080006ff */
[----:B------:R-:W-:-:S04]  /*17a0*/  @!UP0 UIADD3 UR4, UPT, UPT, -UR4, 0x100000, URZ ;  /* 0x0010000004048890 */ /* 0x000fc8000fffe1ff */
[----:B------:R-:W-:Y:S02]  /*17b0*/  @!UP0 USHF.L.U32 UR5, UR4, 0xb, URZ ;  /* 0x0000000b04058899 */ /* 0x000fe400080006ff */
[----:B------:R-:W-:Y:S01]  /*17c0*/  @!UP0 USHF.L.U32 UR4, UR4, 0x1, URZ ;  /* 0x0000000104048899 */ /* 0x000fe200080006ff */
[----:B------:R-:W-:Y:S01]  /*17d0*/  VOTEU.ALL UP0, P3 ;  /* 0x0000000000ff7886 */ /* 0x000fe20001800000 */
[----:B------:R-:W2:Y:S04]  /*17e0*/  FENCE.VIEW.ASYNC.S ;  /* 0x00000000000073c6 */ /* 0x000ea80000000000 */
[----:B--2---:R2:W3:Y:S06]  /*17f0*/  @!UP0 SYNCS.EXCH.64 URZ, [UR8+0x8000], UR16 ;  /* 0x0080001008ff85b2 */ /* 0x0044ec0008000100 */
[----:B------:R2:W5:Y:S01]  /*1800*/  @!UP1 SYNCS.EXCH.64 URZ, [UR8+0x8010], UR4 ;  /* 0x0080100408ff95b2 */ /* 0x0005620008000100 */
[----:B------:R-:W-:Y:S05]  /*1810*/  @!P0 BRA `(.L_x_53) ;  /* 0x00000008000c8947 */ /* 0x000fea0003800000 */
[----:B---3-5:R-:W-:Y:S01]  /*1820*/  BAR.SYNC.DEFER_BLOCKING 0x0 ;  /* 0x0000000000007b1d */ /* 0x028fe20000010000 */
[----:B------:R-:W-:Y:S01]  /*1830*/  @!P3 IMAD.MOV.U32 R2, RZ, RZ, 0x8000 ;  /* 0x00008000ff02b424 */ /* 0x000fe200078e00ff */
[----:B------:R-:W-:Y:S02]  /*1840*/  ELECT P1, URZ, PT ;  /* 0x0000000000ff782f */ /* 0x000fe40003820000 */
[----:B------:R-:W-:Y:S02]  /*1850*/  ELECT P0, URZ, PT ;  /* 0x0000000000ff782f */ /* 0x000fe40003800000 */
[C---:B------:R-:W-:Y:S01]  /*1860*/  ISETP.LT.U32.AND P1, PT, R132.reuse, 0x20, P1 ;  /* 0x000000208400780c */ /* 0x040fe20000f21070 */
[----:B--2---:R-:W-:Y:S01]  /*1870*/  UIADD3 UR4, UPT, UPT, UR8, 0x4000, URZ ;  /* 0x0000400008047890 */ /* 0x004fe2000fffe0ff */
[----:B------:R-:W-:Y:S01]  /*1880*/  ISETP.LT.U32.AND P0, PT, R132, 0x40, P0 ;  /* 0x000000408400780c */ /* 0x000fe20000701070 */
[----:B------:R-:W-:Y:S02]  /*1890*/  ULOP3.LUT UR5, UR21, 0x1, URZ, 0xc0, !UPT ;  /* 0x0000000115057892 */ /* 0x000fe4000f8ec0ff */
[----:B------:R-:W-:-:S02]  /*18a0*/  USHF.R.U32.HI UR22, URZ, 0x4, UR8 ;  /* 0x00000004ff167899 */ /* 0x000fc40008011608 */
[----:B------:R-:W-:Y:S02]  /*18b0*/  ULEA UR16, UR5, UR4, 0xd ;  /* 0x0000000405107291 */ /* 0x000fe4000f8e68ff */
[----:B------:R-:W-:Y:S02]  /*18c0*/  ULEA UR18, UR5, UR20, 0x6 ;  /* 0x0000001405127291 */ /* 0x000fe4000f8e30ff */
[----:B------:R-:W-:Y:S02]  /*18d0*/  USHF.R.U32.HI UR24, URZ, 0x4, UR4 ;  /* 0x00000004ff187899 */ /* 0x000fe40008011604 */
[----:B------:R-:W-:Y:S01]  /*18e0*/  VOTEU.ANY UP0, P1 ;  /* 0x0000000000ff7886 */ /* 0x000fe20000800100 */
[----:B------:R-:W-:Y:S01]  /*18f0*/  VOTEU.ANY UP2, P1 ;  /* 0x0000000000ff7886 */ /* 0x000fe20000840100 */
[----:B------:R-:W-:Y:S01]  /*1900*/  VOTEU.ANY UP1, P0 ;  /* 0x0000000000ff7886 */ /* 0x000fe20000020100 */
[----:B------:R-:W-:Y:S01]  /*1910*/  VOTEU.ANY UP3, P0 ;  /* 0x0000000000ff7886 */ /* 0x000fe20000060100 */
[----:B------:R-:W-:Y:S01]  /*1920*/  USGXT.U32 UR22, UR22, 0xe ;  /* 0x0000000e1616789a */ /* 0x000fe20008000000 */
[----:B------:R2:W-:Y:S01]  /*1930*/  @!P3 SYNCS.ARRIVE.TRANS64 RZ, [UR8+0x8000], R2 ;  /* 0x00800002ffffb9a7 */ /* 0x0005e20008000008 */
[----:B------:R3:W-:Y:S06]  /*1940*/  MEMBAR.ALL.CTA ;  /* 0x0000000000007992 */ /* 0x0007ec0000008000 */
[----:B---3--:R-:W3:Y:S01]  /*1950*/  FENCE.VIEW.ASYNC.S ;  /* 0x00000000000073c6 */ /* 0x008ee20000000000 */
[----:B------:R-:W-:Y:S01]  /*1960*/  @UP0 UIADD3 UR9, UPT, UPT, UR8, 0x8000, URZ ;  /* 0x0000800008090890 */ /* 0x000fe2000fffe0ff */
[----:B------:R-:W-:Y:S01]  /*1970*/  @UP0 UMOV UR10, URZ ;  /* 0x000000ff000a0c82 */ /* 0x000fe20008000000 */
[----:B------:R-:W-:Y:S01]  /*1980*/  @UP1 UIADD3 UR17, UPT, UPT, UR8, 0x8000, URZ ;  /* 0x0000800008111890 */ /* 0x000fe2000fffe0ff */
[----:B------:R-:W-:Y:S01]  /*1990*/  @UP1 UMOV UR19, URZ ;  /* 0x000000ff00131c82 */ /* 0x000fe20008000000 */
[----:B------:R-:W-:-:S02]  /*19a0*/  USGXT.U32 UR24, UR24, 0xe ;  /* 0x0000000e1818789a */ /* 0x000fc40008000000 */
[----:B------:R-:W-:Y:S02]  /*19b0*/  UIADD3 UR26, UP0, UPT, UR22, 0x2, URZ ;  /* 0x00000002161a7890 */ /* 0x000fe4000ff1e0ff */
[----:B------:R-:W-:Y:S01]  /*19c0*/  UIADD3 UR28, UP1, UPT, UR24, 0x2000080, URZ ;  /* 0x02000080181c7890 */ /* 0x000fe2000ff3e0ff */
[----:B------:R-:W-:Y:S01]  /*19d0*/  UMOV UR4, URZ ;  /* 0x000000ff00047c82 */ /* 0x000fe20008000000 */
[----:B------:R-:W-:Y:S02]  /*19e0*/  ULOP3.LUT UR24, UR24, 0x2000000, URZ, 0xfc, !UPT ;  /* 0x0200000018187892 */ /* 0x000fe4000f8efcff */
[----:B------:R-:W-:Y:S02]  /*19f0*/  UIADD3.X UR27, UPT, UPT, UR4, 0x40004040, URZ, UP0, !UPT ;  /* 0x40004040041b7890 */ /* 0x000fe400087fe4ff */
[----:B------:R-:W-:Y:S02]  /*1a00*/  UIADD3.X UR29, UPT, UPT, UR4, 0x40004040, URZ, UP1, !UPT ;  /* 0x40004040041d7890 */ /* 0x000fe40008ffe4ff */
[----:B------:R-:W-:-:S02]  /*1a10*/  UIADD3.64 UR32, UPT, UPT, UR26, 0x2, URZ ;  /* 0x000000021a207897 */ /* 0x000fc4000fffe0ff */
[----:B------:R-:W-:Y:S01]  /*1a20*/  UIADD3.64 UR36, UPT, UPT, UR26, 0x4, URZ ;  /* 0x000000041a247897 */ /* 0x000fe2000fffe0ff */
[----:B---3--:R-:W-:Y:S01]  /*1a30*/  BAR.SYNC.DEFER_BLOCKING 0x0 ;  /* 0x0000000000007b1d */ /* 0x008fe20000010000 */
[----:B------:R-:W-:Y:S02]  /*1a40*/  UIADD3.64 UR34, UPT, UPT, UR28, 0x80, URZ ;  /* 0x000000801c227897 */ /* 0x000fe4000fffe0ff */
[----:B------:R-:W-:Y:S02]  /*1a50*/  UIADD3.64 UR38, UPT, UPT, UR28, 0x100, URZ ;  /* 0x000001001c267897 */ /* 0x000fe4000fffe0ff */
[----:B------:R-:W-:Y:S01]  /*1a60*/  UISETP.NE.U32.AND UP0, UPT, UR21, URZ, UPT ;  /* 0x000000ff1500728c */ /* 0x000fe2000bf05070 */
[----:B------:R-:W-:Y:S01]  /*1a70*/  UMOV UR23, 0x40004040 ;  /* 0x4000404000177882 */ /* 0x000fe20000000000 */
[----:B------:R-:W-:Y:S01]  /*1a80*/  UMOV UR25, 0x40004040 ;  /* 0x4000404000197882 */ /* 0x000fe20000000000 */
[----:B------:R2:W-:Y:S01]  /*1a90*/  @UP2 UTMALDG.2D [UR8], [UR12] ;  /* 0x000000080c0025b4 */ /* 0x0005e20008008000 */
[----:B------:R-:W-:Y:S06]  /*1aa0*/  BAR.SYNC.DEFER_BLOCKING 0x0 ;  /* 0x0000000000007b1d */ /* 0x000fec0000010000 */
[----:B------:R2:W-:Y:S02]  /*1ab0*/  @UP3 UTMALDG.2D [UR16], [UR6] ;  /* 0x00000010060035b4 */ /* 0x0005e40008008000 */
[----:B------:R-:W-:Y:S06]  /*1ac0*/  BAR.SYNC.DEFER_BLOCKING 0x0 ;  /* 0x0000000000007b1d */ /* 0x000fec0000010000 */
[----:B------:R-:W3:Y:S02]  /*1ad0*/  SYNCS.PHASECHK.TRANS64.TRYWAIT P0, [UR8+0x8000], RZ ;  /* 0x008000ffff0075a7 */ /* 0x000ee40008001108 */
[----:B--23--:R-:W-:Y:S05]  /*1ae0*/  @!P0 BRA `(.L_x_54) ;  /* 0x0000000c00dc8947 */ /* 0x00cfea0003800000 */
.L_x_66:
[----:B------:R-:W-:Y:S05]  /*1af0*/  BRA.U UP0, `(.L_x_55) ;  /* 0x0000000100347547 */ /* 0x000fea000b800000 */
[----:B------:R-:W-:Y:S01]  /*1b00*/  UMOV UR4, 0x0 ;  /* 0x0000000000047882 */ /* 0x000fe20000000000 */
[----:B------:R-:W-:Y:S01]  /*1b10*/  UMOV UR5, 0x8210010 ;  /* 0x0821001000057882 */ /* 0x000fe20000000000 */
[----:B------:R-:W-:Y:S01]  /*1b20*/  UMOV UR16, 0x0 ;  /* 0x0000000000107882 */ /* 0x000fe20000000000 */
[----:B------:R-:W-:Y:S01]  /*1b30*/  UMOV UR17, 0x8210010 ;  /* 0x0821001000117882 */ /* 0x000fe20000000000 */
[----:B------:R-:W-:Y:S01]  /*1b40*/  UMOV UR18, 0x0 ;  /* 0x0000000000127882 */ /* 0x000fe20000000000 */
[----:B------:R-:W-:Y:S01]  /*1b50*/  UMOV UR19, 0x8210010 ;  /* 0x0821001000137882 */ /* 0x000fe20000000000 */
[----:B------:R2:W-:Y:S01]  /*1b60*/  UTCHMMA gdesc[UR22], gdesc[UR24], tmem[UR30], tmem[UR4], idesc[UR5], !UPT ;  /* 0x00ff0418160075ea */ /* 0x0005e2000f80001e */
[----:B------:R-:W-:Y:S01]  /*1b70*/  UMOV UR40, 0x0 ;  /* 0x0000000000287882 */ /* 0x000fe20000000000 */
[----:B------:R-:W-:Y:S01]  /*1b80*/  UMOV UR41, 0x8210010 ;  /* 0x0821001000297882 */ /* 0x000fe20000000000 */
[----:B------:R2:W-:Y:S01]  /*1b90*/  UTCHMMA gdesc[UR26], gdesc[UR28], tmem[UR30], tmem[UR16], idesc[UR17], UPT ;  /* 0x00ff101c1a0075ea */ /* 0x0005e2000b80001e */
[----:B------:R2:W-:Y:S01]  /*1ba0*/  UTCHMMA gdesc[UR32], gdesc[UR34], tmem[UR30], tmem[UR18], idesc[UR19], UPT ;  /* 0x00ff1222200075ea */ /* 0x0005e2000b80001e */
[----:B------:R2:W-:Y:S01]  /*1bb0*/  UTCHMMA gdesc[UR36], gdesc[UR38], tmem[UR30], tmem[UR40], idesc[UR41], UPT ;  /* 0x00ff2826240075ea */ /* 0x0005e2000b80001e */
[----:B------:R-:W-:Y:S01]  /*1bc0*/  NOP ;  /* 0x0000000000007918 */ /* 0x000fe20000000000 */
.L_x_55:
[----:B------:R-:W-:Y:S01]  /*1bd0*/  ELECT P0, URZ, PT ;  /* 0x0000000000ff782f */ /* 0x000fe20003800000 */
[----:B--2---:R-:W-:-:S03]  /*1be0*/  UIADD3 UR4, UPT, UPT, UR8, 0x8010, URZ ;  /* 0x0000801008047890 */ /* 0x004fc6000fffe0ff */
[----:B------:R-:W-:Y:S01]  /*1bf0*/  ISETP.LT.U32.AND P0, PT, R132, 0x20, P0 ;  /* 0x000000208400780c */ /* 0x000fe20000701070 */
[----:B------:R-:W-:-:S12]  /*1c00*/  UMOV UR5, URZ ;  /* 0x000000ff00057c82 */ /* 0x000fd80008000000 */
[----:B------:R-:W-:Y:S01]  /*1c10*/  VOTEU.ANY UP0, P0 ;  /* 0x0000000000ff7886 */ /* 0x000fe20000000100 */
[----:B------:R-:W-:Y:S01]  /*1c20*/  VOTEU.ANY UP1, P0 ;  /* 0x0000000000ff7886 */ /* 0x000fe20000020100 */
[----:B------:R-:W-:-:S03]  /*1c30*/  ISETP.GE.U32.AND P0, PT, R12, 0x41, PT ;  /* 0x000000410c00780c */ /* 0x000fc60003f06070 */
[----:B------:R-:W-:Y:S02]  /*1c40*/  @UP0 UMOV UR9, UR4 ;  /* 0x0000000400090c82 */ /* 0x000fe40008000000 */
[----:B------:R2:W-:Y:S01]  /*1c50*/  @UP1 UTCBAR [UR9], URZ ;  /* 0x000000ff090013e9 */ /* 0x0005e200080000ff */
[----:B------:R-:W-:Y:S06]  /*1c60*/  BAR.SYNC.DEFER_BLOCKING 0x0 ;  /* 0x0000000000007b1d */ /* 0x000fec0000010000 */
[----:B------:R-:W3:Y:S02]  /*1c70*/  SYNCS.PHASECHK.TRANS64.TRYWAIT P1, [UR8+0x8010], RZ ;  /* 0x008010ffff0075a7 */ /* 0x000ee40008021108 */
[----:B--23--:R-:W-:Y:S05]  /*1c80*/  @!P1 BRA `(.L_x_56) ;  /* 0x0000000c00809947 */ /* 0x00cfea0003800000 */
.L_x_67:
[----:B------:R-:W-:Y:S05]  /*1c90*/  @!P0 BRA `(.L_x_53) ;  /* 0x0000000000ec8947 */ /* 0x000fea0003800000 */
[----:B------:R-:W-:Y:S01]  /*1ca0*/  IMAD.MOV.U32 R2, RZ, RZ, 0x1 ;  /* 0x00000001ff027424 */ /* 0x000fe200078e00ff */
[----:B------:R-:W2:Y:S01]  /*1cb0*/  LDCU UR31, c[0x0][0x3a0] ;  /* 0x00007400ff1f77ac */ /* 0x000ea20008000800 */
[----:B------:R-:W-:-:S05]  /*1cc0*/  UMOV UR10, 0x40 ;  /* 0x00000040000a7882 */ /* 0x000fca0000000000 */
.L_x_60:
[----:B------:R-:W-:Y:S01]  /*1cd0*/  BAR.SYNC.DEFER_BLOCKING 0x0 ;  /* 0x0000000000007b1d */ /* 0x000fe20000010000 */
[----:B------:R-:W-:Y:S01]  /*1ce0*/  @!P3 IMAD.MOV.U32 R3, RZ, RZ, 0x8000 ;  /* 0x00008000ff03b424 */ /* 0x000fe200078e00ff */
[----:B------:R-:W-:Y:S02]  /*1cf0*/  ELECT P1, URZ, PT ;  /* 0x0000000000ff782f */ /* 0x000fe40003820000 */
[----:B------:R-:W-:Y:S02]  /*1d00*/  ELECT P0, URZ, PT ;  /* 0x0000000000ff782f */ /* 0x000fe40003800000 */
[C---:B------:R-:W-:Y:S01]  /*1d10*/  ISETP.LT.U32.AND P1, PT, R132.reuse, 0x20, P1 ;  /* 0x000000208400780c */ /* 0x040fe20000f21070 */
[----:B------:R-:W-:Y:S01]  /*1d20*/  ULOP3.LUT UR18, UR21, 0x1, URZ, 0xc0, !UPT ;  /* 0x0000000115127892 */ /* 0x000fe2000f8ec0ff */
[----:B------:R-:W-:Y:S01]  /*1d30*/  ISETP.LT.U32.AND P0, PT, R132, 0x40, P0 ;  /* 0x000000408400780c */ /* 0x000fe20000701070 */
[----:B------:R-:W-:Y:S02]  /*1d40*/  UMOV UR19, UR10 ;  /* 0x0000000a00137c82 */ /* 0x000fe40008000000 */
[----:B------:R-:W-:-:S02]  /*1d50*/  ULEA UR16, UR18, UR8, 0xd ;  /* 0x0000000812107291 */ /* 0x000fc4000f8e68ff */
[----:B------:R-:W-:-:S06]  /*1d60*/  ULEA UR18, UR18, UR20, 0x6 ;  /* 0x0000001412127291 */ /* 0x000fcc000f8e30ff */
[----:B------:R-:W-:Y:S02]  /*1d70*/  VOTEU.ANY UP0, P1 ;  /* 0x0000000000ff7886 */ /* 0x000fe40000800100 */
[----:B------:R-:W-:Y:S01]  /*1d80*/  VOTEU.ANY UP1, P0 ;  /* 0x0000000000ff7886 */ /* 0x000fe20000020100 */
[----:B------:R3:W-:Y:S01]  /*1d90*/  @!P3 SYNCS.ARRIVE.TRANS64 RZ, [UR8+0x8000], R3 ;  /* 0x00800003ffffb9a7 */ /* 0x0007e20008000008 */
[----:B------:R5:W-:Y:S06]  /*1da0*/  MEMBAR.ALL.CTA ;  /* 0x0000000000007992 */ /* 0x000bec0000008000 */
[----:B-----5:R-:W5:Y:S01]  /*1db0*/  FENCE.VIEW.ASYNC.S ;  /* 0x00000000000073c6 */ /* 0x020f620000000000 */
[----:B------:R-:W-:Y:S01]  /*1dc0*/  @UP0 UIADD3 UR9, UPT, UPT, UR8, 0x8000, URZ ;  /* 0x0000800008090890 */ /* 0x000fe2000fffe0ff */
[----:B-----5:R-:W-:Y:S01]  /*1dd0*/  VOTEU.ANY UP0, P1 ;  /* 0x0000000000ff7886 */ /* 0x020fe20000800100 */
[----:B------:R-:W-:-:S02]  /*1de0*/  @UP1 UIADD3 UR16, UPT, UPT, UR16, 0x4000, URZ ;  /* 0x0000400010101890 */ /* 0x000fc4000fffe0ff */
[----:B------:R-:W-:Y:S01]  /*1df0*/  @UP1 UIADD3 UR17, UPT, UPT, UR8, 0x8000, URZ ;  /* 0x0000800008111890 */ /* 0x000fe2000fffe0ff */
[----:B---3--:R-:W-:Y:S01]  /*1e00*/  IMAD.U32 R3, R2, -0x80000000, RZ ;  /* 0x8000000002037824 */ /* 0x008fe200078e00ff */
[----:B------:R-:W-:Y:S01]  /*1e10*/  VOTEU.ANY UP1, P0 ;  /* 0x0000000000ff7886 */ /* 0x000fe20000020100 */
[----:B------:R-:W-:Y:S06]  /*1e20*/  BAR.SYNC.DEFER_BLOCKING 0x0 ;  /* 0x0000000000007b1d */ /* 0x000fec0000010000 */
[----:B------:R3:W-:Y:S01]  /*1e30*/  @UP0 UTMALDG.2D [UR8], [UR12] ;  /* 0x000000080c0005b4 */ /* 0x0007e20008008000 */
[----:B------:R-:W-:Y:S01]  /*1e40*/  UISETP.NE.U32.AND UP0, UPT, UR21, URZ, UPT ;  /* 0x000000ff1500728c */ /* 0x000fe2000bf05070 */
[----:B------:R-:W-:Y:S06]  /*1e50*/  BAR.SYNC.DEFER_BLOCKING 0x0 ;  /* 0x0000000000007b1d */ /* 0x000fec0000010000 */
[----:B------:R3:W-:Y:S02]  /*1e60*/  @UP1 UTMALDG.2D [UR16], [UR6] ;  /* 0x00000010060015b4 */ /* 0x0007e40008008000 */
[----:B------:R-:W-:Y:S06]  /*1e70*/  BAR.SYNC.DEFER_BLOCKING 0x0 ;  /* 0x0000000000007b1d */ /* 0x000fec0000010000 */
[----:B------:R-:W5:Y:S02]  /*1e80*/  SYNCS.PHASECHK.TRANS64.TRYWAIT P0, [UR8+0x8000], R3 ;  /* 0x00800003ff0075a7 */ /* 0x000f640008001108 */
[----:B---3-5:R-:W-:Y:S05]  /*1e90*/  @!P0 BRA `(.L_x_57) ;  /* 0x0000000c00088947 */ /* 0x028fea0003800000 */
.L_x_68:
[----:B------:R-:W-:Y:S05]  /*1ea0*/  BRA.U UP0, `(.L_x_58) ;  /* 0x0000000100347547 */ /* 0x000fea000b800000 */
[----:B------:R-:W-:Y:S01]  /*1eb0*/  UMOV UR16, 0x0 ;  /* 0x0000000000107882 */ /* 0x000fe20000000000 */
[----:B------:R-:W-:Y:S01]  /*1ec0*/  UMOV UR17, 0x8210010 ;  /* 0x0821001000117882 */ /* 0x000fe20000000000 */
[----:B------:R-:W-:Y:S01]  /*1ed0*/  UMOV UR18, 0x0 ;  /* 0x0000000000127882 */ /* 0x000fe20000000000 */
[----:B------:R-:W-:Y:S01]  /*1ee0*/  UMOV UR19, 0x8210010 ;  /* 0x0821001000137882 */ /* 0x000fe20000000000 */
[----:B------:R-:W-:Y:S01]  /*1ef0*/  UMOV UR40, 0x0 ;  /* 0x0000000000287882 */ /* 0x000fe20000000000 */
[----:B------:R-:W-:Y:S01]  /*1f00*/  UMOV UR41, 0x8210010 ;  /* 0x0821001000297882 */ /* 0x000fe20000000000 */
[----:B------:R3:W-:Y:S01]  /*1f10*/  UTCHMMA gdesc[UR22], gdesc[UR24], tmem[UR30], tmem[UR16], idesc[UR17], UPT ;  /* 0x00ff1018160075ea */ /* 0x0007e2000b80001e */
[----:B------:R-:W-:Y:S01]  /*1f20*/  UMOV UR42, 0x0 ;  /* 0x00000000002a7882 */ /* 0x000fe20000000000 */
[----:B------:R-:W-:Y:S01]  /*1f30*/  UMOV UR43, 0x8210010 ;  /* 0x08210010002b7882 */ /* 0x000fe20000000000 */
[----:B------:R3:W-:Y:S01]  /*1f40*/  UTCHMMA gdesc[UR26], gdesc[UR28], tmem[UR30], tmem[UR18], idesc[UR19], UPT ;  /* 0x00ff121c1a0075ea */ /* 0x0007e2000b80001e */
[----:B------:R3:W-:Y:S01]  /*1f50*/  UTCHMMA gdesc[UR32], gdesc[UR34], tmem[UR30], tmem[UR40], idesc[UR41], UPT ;  /* 0x00ff2822200075ea */ /* 0x0007e2000b80001e */
[----:B------:R3:W-:Y:S01]  /*1f60*/  UTCHMMA gdesc[UR36], gdesc[UR38], tmem[UR30], tmem[UR42], idesc[UR43], UPT ;  /* 0x00ff2a26240075ea */ /* 0x0007e2000b80001e */
[----:B------:R-:W-:Y:S01]  /*1f70*/  NOP ;  /* 0x0000000000007918 */ /* 0x000fe20000000000 */
.L_x_58:
[----:B------:R-:W-:-:S04]  /*1f80*/  ELECT P0, URZ, PT ;  /* 0x0000000000ff782f */ /* 0x000fc80003800000 */
[----:B------:R-:W-:-:S13]  /*1f90*/  ISETP.LT.U32.AND P0, PT, R132, 0x20, P0 ;  /* 0x000000208400780c */ /* 0x000fda0000701070 */
[----:B------:R-:W-:Y:S01]  /*1fa0*/  VOTEU.ANY UP0, P0 ;  /* 0x0000000000ff7886 */ /* 0x000fe20000000100 */
[----:B------:R-:W-:-:S04]  /*1fb0*/  VOTEU.ANY UP1, P0 ;  /* 0x0000000000ff7886 */ /* 0x000fc80000020100 */
[----:B------:R-:W-:Y:S02]  /*1fc0*/  @UP0 UMOV UR9, UR4 ;  /* 0x0000000400090c82 */ /* 0x000fe40008000000 */
[----:B------:R5:W-:Y:S01]  /*1fd0*/  @UP1 UTCBAR [UR9], URZ ;  /* 0x000000ff090013e9 */ /* 0x000be200080000ff */
[----:B------:R-:W-:Y:S06]  /*1fe0*/  BAR.SYNC.DEFER_BLOCKING 0x0 ;  /* 0x0000000000007b1d */ /* 0x000fec0000010000 */
[----:B------:R-:W3:Y:S02]  /*1ff0*/  SYNCS.PHASECHK.TRANS64.TRYWAIT P0, [UR8+0x8010], R3 ;  /* 0x00801003ff0075a7 */ /* 0x000ee40008001108 */
[----:B---3-5:R-:W-:Y:S05]  /*2000*/  @!P0 BRA `(.L_x_59) ;  /* 0x0000000800b88947 */ /* 0x028fea0003800000 */
.L_x_69:
[----:B------:R-:W-:Y:S01]  /*2010*/  UIADD3 UR10, UPT, UPT, UR10, 0x40, URZ ;  /* 0x000000400a0a7890 */ /* 0x000fe2000fffe0ff */
[----:B------:R-:W-:-:S03]  /*2020*/  LOP3.LUT R2, R2, 0x1, RZ, 0x3c, !PT ;  /* 0x0000000102027812 */ /* 0x000fc600078e3cff */
[----:B--2---:R-:W-:-:S09]  /*2030*/  UISETP.GE.AND UP0, UPT, UR10, UR31, UPT ;  /* 0x0000001f0a00728c */ /* 0x004fd2000bf06270 */
[----:B------:R-:W-:Y:S05]  /*2040*/  BRA.U !UP0, `(.L_x_60) ;  /* 0xfffffffd08207547 */ /* 0x000fea000b83ffff */
.L_x_53:
[----:B---3-5:R-:W-:Y:S06]  /*2050*/  BAR.SYNC.DEFER_BLOCKING 0x0 ;  /* 0x0000000000007b1d */ /* 0x028fec0000010000 */
[----:B------:R-:W-:Y:S04]  /*2060*/  BSSY.RECONVERGENT B4, `(.L_x_61) ;  /* 0x0000004000047945 */ /* 0x000fe80003800200 */
[----:B------:R-:W-:Y:S05]  /*2070*/  @P3 BRA `(.L_x_62) ;  /* 0x0000000000083947 */ /* 0x000fea0003800000 */
[----:B------:R-:W3:Y:S02]  /*2080*/  SYNCS.CCTL.IV [UR8+0x8000] ;  /* 0x00800000ff0079b1 */ /* 0x000ee40008000008 */
[----:B---3--:R-:W3:Y:S02]  /*2090*/  SYNCS.CCTL.IV [UR8+0x8010] ;  /* 0x00801000ff0079b1 */ /* 0x008ee40008000008 */
.L_x_62:
[----:B--2---:R-:W-:Y:S05]  /*20a0*/  BSYNC.RECONVERGENT B4 ;  /* 0x0000000000047941 */ /* 0x004fea0003800200 */
.L_x_61:
[----:B------:R-:W-:Y:S01]  /*20b0*/  USHF.L.U32 UR4, UR21, 0x15, URZ ;  /* 0x0000001515047899 */ /* 0x000fe200080006ff */
[C---:B------:R-:W-:Y:S01]  /*20c0*/  IMAD.SHL.U32 R2, R0.reuse, 0x80, RZ ;  /* 0x0000008000027824 */ /* 0x040fe200078e00ff */
[----:B------:R-:W-:Y:S01]  /*20d0*/  ELECT P0, URZ, PT ;  /* 0x0000000000ff782f */ /* 0x000fe20003800000 */
[----:B------:R-:W-:Y:S01]  /*20e0*/  IMAD.SHL.U32 R3, R0, 0x10, RZ ;  /* 0x0000001000037824 */ /* 0x000fe200078e00ff */
[----:B------:R-:W-:Y:S02]  /*20f0*/  ULOP3.LUT UR4, UR4, 0x600000, URZ, 0xc0, !UPT ;  /* 0x0060000004047892 */ /* 0x000fe4000f8ec0ff */
[----:B------:R-:W-:Y:S01]  /*2100*/  LOP3.LUT R0, R2, 0x3f80, RZ, 0xc0, !PT ;  /* 0x00003f8002007812 */ /* 0x000fe200078ec0ff */
[----:B------:R-:W-:Y:S01]  /*2110*/  ULOP3.LUT UR21, UR21, 0x1, URZ, 0xc0, !UPT ;  /* 0x0000000115157892 */ /* 0x000fe2000f8ec0ff */
[----:B------:R-:W-:Y:S01]  /*2120*/  ISETP.LT.U32.AND P0, PT, R132, 0x40, P0 ;  /* 0x000000408400780c */ /* 0x000fe20000701070 */
[----:B------:R-:W-:Y:S01]  /*2130*/  UIADD3 UR4, UPT, UPT, UR30, UR4, URZ ;  /* 0x000000041e047290 */ /* 0x000fe2000fffe0ff */
[----:B------:R-:W-:Y:S01]  /*2140*/  LOP3.LUT R0, R0, 0x70, R3, 0xf8, !PT ;  /* 0x0000007000007812 */ /* 0x000fe200078ef803 */
[----:B------:R-:W-:Y:S01]  /*2150*/  ULEA UR5, UR21, UR20, 0x6 ;  /* 0x0000001415057291 */ /* 0x000fe2000f8e30ff */
[----:B------:R-:W-:-:S02]  /*2160*/  UMOV UR6, UR11 ;  /* 0x0000000b00067c82 */ /* 0x000fc40008000000 */
[C---:B------:R-:W-:Y:S02]  /*2170*/  LOP3.LUT R2, R0.reuse, 0x10, RZ, 0x3c, !PT ;  /* 0x0000001000027812 */ /* 0x040fe400078e3cff */
[----:B------:R-:W-:Y:S02]  /*2180*/  LOP3.LUT R3, R0, 0x20, RZ, 0x3c, !PT ;  /* 0x0000002000037812 */ /* 0x000fe400078e3cff */
[----:B----4-:R-:W2:Y:S01]  /*2190*/  LDTM.x128 R4, tmem[UR4] ;  /* 0x00000004000479ee */ /* 0x010ea200083c0000 */
[----:B------:R-:W-:Y:S01]  /*21a0*/  NOP ;  /* 0x0000000000007918 */ /* 0x000fe20000000000 */
[----:B------:R-:W-:Y:S01]  /*21b0*/  ULEA UR4, UR21, UR8, 0xe ;  /* 0x0000000815047291 */ /* 0x000fe2000f8e70ff */
[----:B--2---:R-:W-:Y:S01]  /*21c0*/  VOTEU.ANY UP1, P0 ;  /* 0x0000000000ff7886 */ /* 0x004fe20000020100 */
[----:B------:R-:W-:Y:S01]  /*21d0*/  VOTEU.ANY UP0, P0 ;  /* 0x0000000000ff7886 */ /* 0x000fe20000000100 */
[----:B------:R-:W-:Y:S02]  /*21e0*/  F2FP.F16.F32.PACK_AB R4, R5, R4 ;  /* 0x000000040504723e */ /* 0x000fe400000000ff */
[----:B------:R-:W-:-:S02]  /*21f0*/  F2FP.F16.F32.PACK_AB R68, R69, R68 ;  /* 0x000000444544723e */ /* 0x000fc400000000ff */
[----:B------:R-:W-:Y:S02]  /*2200*/  F2FP.F16.F32.PACK_AB R5, R7, R6 ;  /* 0x000000060705723e */ /* 0x000fe400000000ff */
[----:B------:R-:W-:Y:S02]  /*2210*/  F2FP.F16.F32.PACK_AB R12, R13, R12 ;  /* 0x0000000c0d0c723e */ /* 0x000fe400000000ff */
[----:B------:R-:W-:Y:S02]  /*2220*/  F2FP.F16.F32.PACK_AB R69, R71, R70 ;  /* 0x000000464745723e */ /* 0x000fe400000000ff */
[----:B------:R-:W-:Y:S02]  /*2230*/  F2FP.F16.F32.PACK_AB R76, R77, R76 ;  /* 0x0000004c4d4c723e */ /* 0x000fe400000000ff */
[----:B------:R-:W-:Y:S02]  /*2240*/  F2FP.F16.F32.PACK_AB R6, R9, R8 ;  /* 0x000000080906723e */ /* 0x000fe400000000ff */
[----:B------:R-:W-:-:S02]  /*2250*/  F2FP.F16.F32.PACK_AB R7, R11, R10 ;  /* 0x0000000a0b07723e */ /* 0x000fc400000000ff */
[----:B------:R-:W-:Y:S02]  /*2260*/  F2FP.F16.F32.PACK_AB R13, R15, R14 ;  /* 0x0000000e0f0d723e */ /* 0x000fe400000000ff */
[----:B------:R-:W-:Y:S01]  /*2270*/  F2FP.F16.F32.PACK_AB R20, R21, R20 ;  /* 0x000000141514723e */ /* 0x000fe200000000ff */
[----:B---3--:R2:W-:Y:S01]  /*2280*/  STS.128 [R0+UR8], R4 ;  /* 0x0000000400007988 */ /* 0x0085e20008000c08 */
[----:B------:R-:W-:Y:S02]  /*2290*/  F2FP.F16.F32.PACK_AB R70, R73, R72 ;  /* 0x000000484946723e */ /* 0x000fe400000000ff */
[----:B------:R-:W-:Y:S02]  /*22a0*/  F2FP.F16.F32.PACK_AB R71, R75, R74 ;  /* 0x0000004a4b47723e */ /* 0x000fe400000000ff */
[----:B------:R-:W-:Y:S02]  /*22b0*/  F2FP.F16.F32.PACK_AB R77, R79, R78 ;  /* 0x0000004e4f4d723e */ /* 0x000fe400000000ff */
[----:B------:R-:W-:Y:S01]  /*22c0*/  F2FP.F16.F32.PACK_AB R84, R85, R84 ;  /* 0x000000545554723e */ /* 0x000fe200000000ff */
[----:B------:R3:W-:Y:S01]  /*22d0*/  STS.128 [R0+UR8+0x4000], R68 ;  /* 0x0040004400007988 */ /* 0x0007e20008000c08 */
[----:B------:R-:W-:-:S02]  /*22e0*/  F2FP.F16.F32.PACK_AB R14, R17, R16 ;  /* 0x00000010110e723e */ /* 0x000fc400000000ff */
[----:B------:R-:W-:Y:S02]  /*22f0*/  F2FP.F16.F32.PACK_AB R15, R19, R18 ;  /* 0x00000012130f723e */ /* 0x000fe400000000ff */
[----:B------:R-:W-:Y:S02]  /*2300*/  F2FP.F16.F32.PACK_AB R21, R23, R22 ;  /* 0x000000161715723e */ /* 0x000fe400000000ff */
[----:B------:R-:W-:Y:S01]  /*2310*/  F2FP.F16.F32.PACK_AB R28, R29, R28 ;  /* 0x0000001c1d1c723e */ /* 0x000fe200000000ff */
[----:B------:R4:W-:Y:S01]  /*2320*/  STS.128 [R2+UR8], R12 ;  /* 0x0000000c02007988 */ /* 0x0009e20008000c08 */
[----:B------:R-:W-:Y:S02]  /*2330*/  F2FP.F16.F32.PACK_AB R78, R81, R80 ;  /* 0x00000050514e723e */ /* 0x000fe400000000ff */
[----:B------:R-:W-:Y:S02]  /*2340*/  F2FP.F16.F32.PACK_AB R79, R83, R82 ;  /* 0x00000052534f723e */ /* 0x000fe400000000ff */
[----:B------:R-:W-:-:S02]  /*2350*/  F2FP.F16.F32.PACK_AB R85, R87, R86 ;  /* 0x000000565755723e */ /* 0x000fc400000000ff */
[----:B------:R-:W-:Y:S01]  /*2360*/  F2FP.F16.F32.PACK_AB R92, R93, R92 ;  /* 0x0000005c5d5c723e */ /* 0x000fe200000000ff */
[----:B------:R4:W-:Y:S01]  /*2370*/  STS.128 [R2+UR8+0x4000], R76 ;  /* 0x0040004c02007988 */ /* 0x0009e20008000c08 */
[----:B------:R-:W-:Y:S02]  /*2380*/  F2FP.F16.F32.PACK_AB R22, R25, R24 ;  /* 0x000000181916723e */ /* 0x000fe400000000ff */
[----:B------:R-:W-:Y:S02]  /*2390*/  F2FP.F16.F32.PACK_AB R23, R27, R26 ;  /* 0x0000001a1b17723e */ /* 0x000fe400000000ff */
[----:B------:R-:W-:Y:S02]  /*23a0*/  F2FP.F16.F32.PACK_AB R29, R31, R30 ;  /* 0x0000001e1f1d723e */ /* 0x000fe400000000ff */
[----:B------:R-:W-:Y:S01]  /*23b0*/  F2FP.F16.F32.PACK_AB R36, R37, R36 ;  /* 0x000000242524723e */ /* 0x000fe200000000ff */
[----:B------:R4:W-:Y:S01]  /*23c0*/  STS.128 [R3+UR8], R20 ;  /* 0x0000001403007988 */ /* 0x0009e20008000c08 */
[----:B------:R-:W-:-:S02]  /*23d0*/  F2FP.F16.F32.PACK_AB R86, R89, R88 ;  /* 0x000000585956723e */ /* 0x000fc400000000ff */
[----:B------:R-:W-:Y:S02]  /*23e0*/  F2FP.F16.F32.PACK_AB R87, R91, R90 ;  /* 0x0000005a5b57723e */ /* 0x000fe400000000ff */
[----:B------:R-:W-:Y:S02]  /*23f0*/  F2FP.F16.F32.PACK_AB R93, R95, R94 ;  /* 0x0000005e5f5d723e */ /* 0x000fe400000000ff */
[----:B------:R-:W-:Y:S01]  /*2400*/  F2FP.F16.F32.PACK_AB R100, R101, R100 ;  /* 0x000000646564723e */ /* 0x000fe200000000ff */
[----:B------:R4:W-:Y:S01]  /*2410*/  STS.128 [R3+UR8+0x4000], R84 ;  /* 0x0040005403007988 */ /* 0x0009e20008000c08 */
[----:B------:R-:W-:Y:S02]  /*2420*/  F2FP.F16.F32.PACK_AB R30, R33, R32 ;  /* 0x00000020211e723e */ /* 0x000fe400000000ff */
[----:B------:R-:W-:Y:S02]  /*2430*/  F2FP.F16.F32.PACK_AB R31, R35, R34 ;  /* 0x00000022231f723e */ /* 0x000fe400000000ff */
[----:B------:R-:W-:-:S02]  /*2440*/  F2FP.F16.F32.PACK_AB R37, R39, R38 ;  /* 0x000000262725723e */ /* 0x000fc400000000ff */
[----:B------:R-:W-:Y:S02]  /*2450*/  F2FP.F16.F32.PACK_AB R44, R45, R44 ;  /* 0x0000002c2d2c723e */ /* 0x000fe400000000ff */
[----:B------:R-:W-:Y:S02]  /*2460*/  F2FP.F16.F32.PACK_AB R94, R97, R96 ;  /* 0x00000060615e723e */ /* 0x000fe400000000ff */
[----:B------:R-:W-:Y:S02]  /*2470*/  F2FP.F16.F32.PACK_AB R95, R99, R98 ;  /* 0x00000062635f723e */ /* 0x000fe400000000ff */
[----:B------:R-:W-:Y:S02]  /*2480*/  F2FP.F16.F32.PACK_AB R101, R103, R102 ;  /* 0x000000666765723e */ /* 0x000fe400000000ff */
[----:B------:R-:W-:Y:S02]  /*2490*/  F2FP.F16.F32.PACK_AB R108, R109, R108 ;  /* 0x0000006c6d6c723e */ /* 0x000fe400000000ff */
[----:B------:R-:W-:-:S02]  /*24a0*/  LOP3.LUT R8, R0, 0x30, RZ, 0x3c, !PT ;  /* 0x0000003000087812 */ /* 0x000fc400078e3cff */
[----:B------:R-:W-:Y:S02]  /*24b0*/  F2FP.F16.F32.PACK_AB R38, R41, R40 ;  /* 0x000000282926723e */ /* 0x000fe400000000ff */
[----:B------:R-:W-:Y:S01]  /*24c0*/  F2FP.F16.F32.PACK_AB R39, R43, R42 ;  /* 0x0000002a2b27723e */ /* 0x000fe200000000ff */
[----:B------:R4:W-:Y:S01]  /*24d0*/  STS.128 [R8+UR8], R28 ;  /* 0x0000001c08007988 */ /* 0x0009e20008000c08 */
[----:B------:R-:W-:Y:S02]  /*24e0*/  F2FP.F16.F32.PACK_AB R45, R47, R46 ;  /* 0x0000002e2f2d723e */ /* 0x000fe400000000ff */
[----:B------:R-:W-:Y:S01]  /*24f0*/  F2FP.F16.F32.PACK_AB R52, R53, R52 ;  /* 0x000000343534723e */ /* 0x000fe200000000ff */
[----:B------:R4:W-:Y:S01]  /*2500*/  STS.128 [R8+UR8+0x4000], R92 ;  /* 0x0040005c08007988 */ /* 0x0009e20008000c08 */
[----:B------:R-:W-:Y:S02]  /*2510*/  F2FP.F16.F32.PACK_AB R102, R105, R104 ;  /* 0x000000686966723e */ /* 0x000fe400000000ff */
[----:B------:R-:W-:-:S02]  /*2520*/  F2FP.F16.F32.PACK_AB R103, R107, R106 ;  /* 0x0000006a6b67723e */ /* 0x000fc400000000ff */
[----:B------:R-:W-:Y:S02]  /*2530*/  F2FP.F16.F32.PACK_AB R109, R111, R110 ;  /* 0x0000006e6f6d723e */ /* 0x000fe400000000ff */
[----:B------:R-:W-:Y:S02]  /*2540*/  F2FP.F16.F32.PACK_AB R116, R117, R116 ;  /* 0x000000747574723e */ /* 0x000fe400000000ff */
[----:B------:R-:W-:Y:S02]  /*2550*/  LOP3.LUT R9, R0, 0x40, RZ, 0x3c, !PT ;  /* 0x0000004000097812 */ /* 0x000fe400078e3cff */
[----:B------:R-:W-:Y:S02]  /*2560*/  F2FP.F16.F32.PACK_AB R46, R49, R48 ;  /* 0x00000030312e723e */ /* 0x000fe400000000ff */
[----:B------:R-:W-:Y:S01]  /*2570*/  F2FP.F16.F32.PACK_AB R47, R51, R50 ;  /* 0x00000032332f723e */ /* 0x000fe200000000ff */
[----:B------:R4:W-:Y:S01]  /*2580*/  STS.128 [R9+UR8], R36 ;  /* 0x0000002409007988 */ /* 0x0009e20008000c08 */
[----:B------:R-:W-:-:S02]  /*2590*/  F2FP.F16.F32.PACK_AB R53, R55, R54 ;  /* 0x000000363735723e */ /* 0x000fc400000000ff */
[----:B------:R-:W-:Y:S01]  /*25a0*/  F2FP.F16.F32.PACK_AB R60, R61, R60 ;  /* 0x0000003c3d3c723e */ /* 0x000fe200000000ff */
[----:B------:R4:W-:Y:S01]  /*25b0*/  STS.128 [R9+UR8+0x4000], R100 ;  /* 0x0040006409007988 */ /* 0x0009e20008000c08 */
        /* <DEDUP_REMOVED lines=13> */
[C---:B--2---:R-:W-:Y:S02]  /*2690*/  LOP3.LUT R4, R0.reuse, 0x60, RZ, 0x3c, !PT ;  /* 0x0000006000047812 */ /* 0x044fe400078e3cff */
[----:B------:R-:W-:Y:S02]  /*26a0*/  F2FP.F16.F32.PACK_AB R62, R65, R64 ;  /* 0x00000040413e723e */ /* 0x000fe400000000ff */
[----:B------:R-:W-:Y:S01]  /*26b0*/  F2FP.F16.F32.PACK_AB R63, R67, R66 ;  /* 0x00000042433f723e */ /* 0x000fe200000000ff */
[----:B------:R4:W-:Y:S01]  /*26c0*/  STS.128 [R4+UR8], R52 ;  /* 0x0000003404007988 */ /* 0x0009e20008000c08 */
[----:B------:R-:W-:Y:S02]  /*26d0*/  F2FP.F16.F32.PACK_AB R126, R129, R128 ;  /* 0x00000080817e723e */ /* 0x000fe400000000ff */
[----:B------:R-:W-:Y:S01]  /*26e0*/  F2FP.F16.F32.PACK_AB R127, R131, R130 ;  /* 0x00000082837f723e */ /* 0x000fe200000000ff */
[----:B------:R4:W-:Y:S01]  /*26f0*/  STS.128 [R4+UR8+0x4000], R116 ;  /* 0x0040007404007988 */ /* 0x0009e20008000c08 */
[----:B---3--:R-:W-:-:S05]  /*2700*/  LOP3.LUT R0, R0, 0x70, RZ, 0x3c, !PT ;  /* 0x0000007000007812 */ /* 0x008fca00078e3cff */
[----:B------:R4:W-:Y:S04]  /*2710*/  STS.128 [R0+UR8], R60 ;  /* 0x0000003c00007988 */ /* 0x0009e80008000c08 */
[----:B------:R4:W-:Y:S01]  /*2720*/  STS.128 [R0+UR8+0x4000], R124 ;  /* 0x0040007c00007988 */ /* 0x0009e20008000c08 */
[----:B------:R2:W-:Y:S06]  /*2730*/  MEMBAR.ALL.CTA ;  /* 0x0000000000007992 */ /* 0x0005ec0000008000 */
[----:B--2---:R-:W2:Y:S02]  /*2740*/  FENCE.VIEW.ASYNC.S ;  /* 0x00000000000073c6 */ /* 0x004ea40000000000 */
[----:B--2---:R-:W-:Y:S06]  /*2750*/  BAR.SYNC.DEFER_BLOCKING 0x0 ;  /* 0x0000000000007b1d */ /* 0x004fec0000010000 */
[----:B------:R4:W-:Y:S01]  /*2760*/  @UP1 UTMASTG.2D [UR4], [UR14] ;  /* 0x000000040e0013b5 */ /* 0x0009e20008008000 */
[----:B------:R0:W-:Y:S01]  /*2770*/  UTMACMDFLUSH ;  /* 0x00000000000079b7 */ /* 0x0001e20000000000 */
[----:B------:R-:W-:-:S04]  /*2780*/  DEPBAR.LE SB0, 0x0 ;  /* 0x000080000000791a */ /* 0x000fc80000000000 */
[----:B------:R-:W-:Y:S08]  /*2790*/  BAR.SYNC.DEFER_BLOCKING 0x0 ;  /* 0x0000000000007b1d */ /* 0x000ff00000010000 */
[----:B------:R-:W-:Y:S06]  /*27a0*/  BAR.SYNC.DEFER_BLOCKING 0x0 ;  /* 0x0000000000007b1d */ /* 0x000fec0000010000 */
[----:B----4-:R-:W-:Y:S05]  /*27b0*/  @P2 BRA `(.L_x_63) ;  /* 0x0000000000a02947 */ /* 0x010fea0003800000 */
[----:B------:R-:W2:Y:S01]  /*27c0*/  S2UR UR5, SR_CgaCtaId ;  /* 0x00000000000579c3 */ /* 0x000ea20000008800 */
[----:B------:R-:W-:Y:S01]  /*27d0*/  NOP ;  /* 0x0000000000007918 */ /* 0x000fe20000000000 */
[----:B------:R-:W-:Y:S01]  /*27e0*/  UMOV UR4, 0x50 ;  /* 0x0000005000047882 */ /* 0x000fe20000000000 */
[----:B------:R-:W-:Y:S02]  /*27f0*/  IMAD.U32 R0, RZ, RZ, UR30 ;  /* 0x0000001eff007e24 */ /* 0x000fe4000f8e00ff */
[----:B------:R-:W-:Y:S02]  /*2800*/  IMAD.MOV.U32 R3, RZ, RZ, 0xf ;  /* 0x0000000fff037424 */ /* 0x000fe400078e00ff */
[----:B------:R-:W-:Y:S01]  /*2810*/  IMAD.MOV.U32 R7, RZ, RZ, 0x1 ;  /* 0x00000001ff077424 */ /* 0x000fe200078e00ff */
[----:B------:R-:W-:-:S04]  /*2820*/  LOP3.LUT R0, R0, 0xffff, RZ, 0xc0, !PT ;  /* 0x0000ffff00007812 */ /* 0x000fc800078ec0ff */
[----:B------:R-:W-:-:S05]  /*2830*/  SHF.R.U32.HI R0, RZ, 0x5, R0 ;  /* 0x00000005ff007819 */ /* 0x000fca0000011600 */
[----:B------:R-:W-:Y:S01]  /*2840*/  VIADD R2, R0, 0x10 ;  /* 0x0000001000027836 */ /* 0x000fe20000000000 */
[----:B------:R-:W-:Y:S01]  /*2850*/  SHF.L.U32 R0, R3, R0, RZ ;  /* 0x0000000003007219 */ /* 0x000fe200000006ff */
[----:B--2---:R-:W-:-:S03]  /*2860*/  ULEA UR6, UR5, UR4, 0x18 ;  /* 0x0000000405067291 */ /* 0x004fc6000f8ec0ff */
[----:B------:R-:W-:-:S04]  /*2870*/  SHF.L.U32 R3, R7, R2, RZ ;  /* 0x0000000207037219 */ /* 0x000fc800000006ff */
[----:B------:R-:W-:Y:S02]  /*2880*/  LOP3.LUT R0, R3, R0, RZ, 0xfc, !PT ;  /* 0x0000000003007212 */ /* 0x000fe400078efcff */
[----:B------:R-:W2:Y:S02]  /*2890*/  LDS R5, [UR6] ;  /* 0x00000006ff057984 */ /* 0x000ea40008000800 */
[C---:B------:R-:W-:Y:S02]  /*28a0*/  LOP3.LUT R2, R0.reuse, 0xffff, RZ, 0xc0, !PT ;  /* 0x0000ffff00027812 */ /* 0x040fe400078ec0ff */
[----:B--2---:R-:W-:-:S04]  /*28b0*/  LOP3.LUT R3, R0, 0xffff, R5, 0x80, !PT ;  /* 0x0000ffff00037812 */ /* 0x004fc800078e8005 */
[----:B------:R-:W-:-:S13]  /*28c0*/  ISETP.NE.AND P0, PT, R3, R2, PT ;  /* 0x000000020300720c */ /* 0x000fda0003f05270 */
[----:B------:R-:W-:Y:S05]  /*28d0*/  @P0 BRA `(.L_x_64) ;  /* 0x0000000000500947 */ /* 0x000fea0003800000 */
[----:B------:R-:W-:Y:S02]  /*28e0*/  SHF.R.U32.HI R5, RZ, 0x10, R5 ;  /* 0x00000010ff057819 */ /* 0x000fe40000011605 */
[----:B------:R-:W-:-:S04]  /*28f0*/  SHF.R.U32.HI R2, RZ, 0x10, R0 ;  /* 0x00000010ff027819 */ /* 0x000fc80000011600 */
[----:B------:R-:W-:-:S04]  /*2900*/  LOP3.LUT R5, R5, R2, RZ, 0xc0, !PT ;  /* 0x0000000205057212 */ /* 0x000fc800078ec0ff */
[----:B------:R-:W-:-:S13]  /*2910*/  ISETP.NE.AND P0, PT, R5, R2, PT ;  /* 0x000000020500720c */ /* 0x000fda0003f05270 */
[----:B------:R-:W-:Y:S05]  /*2920*/  @P0 BRA `(.L_x_65) ;  /* 0x0000000000300947 */ /* 0x000fea0003800000 */
[----:B------:R-:W-:Y:S01]  /*2930*/  R2UR UR4, R0 ;  /* 0x00000000000472ca */ /* 0x000fe200000e0000 */
[----:B------:R-:W-:Y:S01]  /*2940*/  VOTEU.ANY UR5, UPT, PT ;  /* 0x0000000000057886 */ /* 0x000fe200038e0100 */
[----:B------:R-:W2:Y:S01]  /*2950*/  S2R R0, SR_LANEID ;  /* 0x0000000000007919 */ /* 0x000ea20000000000 */
[----:B------:R-:W-:-:S10]  /*2960*/  UFLO.U32 UR5, UR5 ;  /* 0x00000005000572bd */ /* 0x000fd400080e0000 */
[----:B------:R-:W-:-:S06]  /*2970*/  ULOP3.LUT UR4, URZ, UR4, URZ, 0x33, !UPT ;  /* 0x00000004ff047292 */ /* 0x000fcc000f8e33ff */
[----:B------:R-:W-:-:S04]  /*2980*/  IMAD.U32 R2, RZ, RZ, UR4 ;  /* 0x00000004ff027e24 */ /* 0x000fc8000f8e00ff */
[----:B------:R-:W3:Y:S02]  /*2990*/  REDUX UR7, R2 ;  /* 0x00000000020773c4 */ /* 0x000ee40000000000 */
[----:B------:R4:W-:Y:S01]  /*29a0*/  UTCATOMSWS.AND URZ, UR4 ;  /* 0x0000000400ff79e3 */ /* 0x0009e20008000000 */
[----:B--2---:R-:W-:Y:S01]  /*29b0*/  ISETP.EQ.U32.AND P0, PT, R0, UR5, PT ;  /* 0x0000000500007c0c */ /* 0x004fe2000bf02070 */
[----:B---3--:R-:W-:-:S12]  /*29c0*/  IMAD.U32 R0, RZ, RZ, UR7 ;  /* 0x00000007ff007e24 */ /* 0x008fd8000f8e00ff */
[----:B------:R4:W-:Y:S01]  /*29d0*/  @P0 ATOMS.AND RZ, [UR6], R0 ;  /* 0x00000000ffff098c */ /* 0x0009e2000a800006 */
[----:B------:R-:W-:Y:S05]  /*29e0*/  BRA `(.L_x_63) ;  /* 0x0000000000147947 */ /* 0x000fea0003800000 */
.L_x_65:
[----:B------:R-:W-:-:S07]  /*29f0*/  MOV R2, 0x2a10 ;  /* 0x00002a1000027802 */ /* 0x000fce0000000f00 */
[----:B-1----:R-:W-:Y:S05]  /*2a00*/  CALL.REL.NOINC `($__internal_0_$__cuda_sm10x_tcgen05_guardrail_trap_col_being_dealloced_not_returned_by_alloc) ;  /* 0x0000000000447944 */ /* 0x002fea0003c00000 */
[----:B------:R-:W-:Y:S05]  /*2a10*/  BRA `(.L_x_63) ;  /* 0x0000000000087947 */ /* 0x000fea0003800000 */
.L_x_64:
[----:B------:R-:W-:-:S07]  /*2a20*/  MOV R2, 0x2a40 ;  /* 0x00002a4000027802 */ /* 0x000fce0000000f00 */
[----:B-1----:R-:W-:Y:S05]  /*2a30*/  CALL.REL.NOINC `($__internal_2_$__cuda_sm10x_tcgen05_guardrail_trap_unallocated_columns_being_dealloced) ;  /* 0x0000000000507944 */ /* 0x002fea0003c00000 */
.L_x_63:
[----:B------:R-:W-:Y:S01]  /*2a40*/  NOP ;  /* 0x0000000000007918 */ /* 0x000fe20000000000 */
[----:B----4-:R-:W-:Y:S05]  /*2a50*/  EXIT ;  /* 0x000000000000794d */ /* 0x010fea0003800000 */
.L_x_54:
[----:B------:R-:W2:Y:S02]  /*2a60*/  SYNCS.PHASECHK.TRANS64.TRYWAIT P0, [UR8+0x8000], RZ ;  /* 0x008000ffff0075a7 */ /* 0x000ea40008001108 */
[----:B--2---:R-:W-:Y:S05]  /*2a70*/  @!P0 BRA `(.L_x_54) ;  /* 0xfffffffc00f88947 */ /* 0x004fea000383ffff */
[----:B------:R-:W-:Y:S05]  /*2a80*/  BRA `(.L_x_66) ;  /* 0xfffffff000187947 */ /* 0x000fea000383ffff */
.L_x_56:
[----:B------:R-:W2:Y:S02]  /*2a90*/  SYNCS.PHASECHK.TRANS64.TRYWAIT P1, [UR8+0x8010], RZ ;  /* 0x008010ffff0075a7 */ /* 0x000ea40008021108 */
[----:B--2---:R-:W-:Y:S05]  /*2aa0*/  @!P1 BRA `(.L_x_56) ;  /* 0xfffffffc00f89947 */ /* 0x004fea000383ffff */
[----:B------:R-:W-:Y:S05]  /*2ab0*/  BRA `(.L_x_67) ;  /* 0xfffffff000747947 */ /* 0x000fea000383ffff */
.L_x_57:
[----:B------:R-:W3:Y:S02]  /*2ac0*/  SYNCS.PHASECHK.TRANS64.TRYWAIT P0, [UR8+0x8000], R3 ;  /* 0x00800003ff0075a7 */ /* 0x000ee40008001108 */
[----:B---3--:R-:W-:Y:S05]  /*2ad0*/  @!P0 BRA `(.L_x_57) ;  /* 0xfffffffc00f88947 */ /* 0x008fea000383ffff */
[----:B------:R-:W-:Y:S05]  /*2ae0*/  BRA `(.L_x_68) ;  /* 0xfffffff000ec7947 */ /* 0x000fea000383ffff */
.L_x_59:
[----:B------:R-:W3:Y:S02]  /*2af0*/  SYNCS.PHASECHK.TRANS64.TRYWAIT P0, [UR8+0x8010], R3 ;  /* 0x00801003ff0075a7 */ /* 0x000ee40008001108 */
[----:B---3--:R-:W-:Y:S05]  /*2b00*/  @!P0 BRA `(.L_x_59) ;  /* 0xfffffffc00f88947 */ /* 0x008fea000383ffff */
[----:B------:R-:W-:Y:S05]  /*2b10*/  BRA `(.L_x_69) ;  /* 0xfffffff4003c7947 */ /* 0x000fea000383ffff */
        .weak           $__internal_0_$__cuda_sm10x_tcgen05_guardrail_trap_col_being_dealloced_not_returned_by_alloc
        .type           $__internal_0_$__cuda_sm10x_tcgen05_guardrail_trap_col_being_dealloced_not_returned_by_alloc,@function
        .size           $__internal_0_$__cuda_sm10x_tcgen05_guardrail_trap_col_being_dealloced_not_returned_by_alloc,($__internal_1_$__cuda_sm10x_tcgen05_guardrail_trap_phase_invalid_during_alloc - $__internal_0_$__cuda_sm10x_tcgen05_guardrail_trap_col_being_dealloced_not_returned_by_alloc)
$__internal_0_$__cuda_sm10x_tcgen05_guardrail_trap_col_being_dealloced_not_returned_by_alloc:
[----:B------:R-:W-:Y:S05]  /*2b20*/  BPT.TRAP 0x1 ;  /* 0x000000040000795c */ /* 0x000fea0000300000 */
[----:B------:R-:W-:-:S04]  /*2b30*/  IMAD.MOV.U32 R3, RZ, RZ, 0x0 ;  /* 0x00000000ff037424 */ /* 0x000fc800078e00ff */
[----:B------:R-:W-:Y:S05]  /*2b40*/  RET.REL.NODEC R2 `(gluon_tcgen05) ;  /* 0xffffffd4022c7950 */ /* 0x000fea0003c3ffff */
        .weak           $__internal_1_$__cuda_sm10x_tcgen05_guardrail_trap_phase_invalid_during_alloc
        .type           $__internal_1_$__cuda_sm10x_tcgen05_guardrail_trap_phase_invalid_during_alloc,@function
        .size           $__internal_1_$__cuda_sm10x_tcgen05_guardrail_trap_phase_invalid_during_alloc,($__internal_2_$__cuda_sm10x_tcgen05_guardrail_trap_unallocated_columns_being_dealloced - $__internal_1_$__cuda_sm10x_tcgen05_guardrail_trap_phase_invalid_during_alloc)
$__internal_1_$__cuda_sm10x_tcgen05_guardrail_trap_phase_invalid_during_alloc:
[----:B------:R-:W-:Y:S05]  /*2b50*/  BPT.TRAP 0x1 ;  /* 0x000000040000795c */ /* 0x000fea0000300000 */
[----:B------:R-:W-:-:S04]  /*2b60*/  IMAD.MOV.U32 R3, RZ, RZ, 0x0 ;  /* 0x00000000ff037424 */ /* 0x000fc800078e00ff */
[----:B------:R-:W-:Y:S05]  /*2b70*/  RET.REL.NODEC R2 `(gluon_tcgen05) ;  /* 0xffffffd402207950 */ /* 0x000fea0003c3ffff */
        .weak           $__internal_2_$__cuda_sm10x_tcgen05_guardrail_trap_unallocated_columns_being_dealloced
        .type           $__internal_2_$__cuda_sm10x_tcgen05_guardrail_trap_unallocated_columns_being_dealloced,@function
        .size           $__internal_2_$__cuda_sm10x_tcgen05_guardrail_trap_unallocated_columns_being_dealloced,(.L_x_73 - $__internal_2_$__cuda_sm10x_tcgen05_guardrail_trap_unallocated_columns_being_dealloced)
$__internal_2_$__cuda_sm10x_tcgen05_guardrail_trap_unallocated_columns_being_dealloced:
[----:B------:R-:W-:Y:S05]  /*2b80*/  BPT.TRAP 0x1 ;  /* 0x000000040000795c */ /* 0x000fea0000300000 */
[----:B------:R-:W-:-:S04]  /*2b90*/  IMAD.MOV.U32 R3, RZ, RZ, 0x0 ;  /* 0x00000000ff037424 */ /* 0x000fc800078e00ff */
[----:B------:R-:W-:Y:S05]  /*2ba0*/  RET.REL.NODEC R2 `(gluon_tcgen05) ;  /* 0xffffffd402147950 */ /* 0x000fea0003c3ffff */
.L_x_70:
[----:B------:R-:W-:-:S00]  /*2bb0*/  BRA `(.L_x_70) ;  /* 0xfffffffc00fc7947 */ /* 0x000fc0000383ffff */
[----:B------:R-:W-:-:S00]  /*2bc0*/  NOP ;  /* 0x0000000000007918 */ /* 0x000fc00000000000 */
        /* <DEDUP_REMOVED lines=11> */
.L_x_73:


//--------------------- .nv.shared.gluon_tcgen05  --------------------------
	.section	.nv.shared.gluon_tcgen05,"aw",@nobits
	.sectionflags	@""
	.align	16
	.zero		1024


//--------------------- .nv.shared.reserved.0     --------------------------
	.section	.nv.shared.reserved.0,"aw",@nobits
	.align	8
	.weak		__nv_reservedSMEM_offset_0_alias
	.size		__nv_reservedSMEM_offset_0_alias, 0, 64
	.other		__nv_reservedSMEM_offset_0_alias,@"STO_CUDA_RESERVED_SHARED STV_DEFAULT"
__nv_reservedSMEM_offset_0_alias:
	.zero		0
.nv.shared.reserved.0:
	.zero		64
	.weak		__nv_reservedSMEM_allocation_phase
	.type		__nv_reservedSMEM_allocation_phase,@object
	.size		__nv_reservedSMEM_allocation_phase,(.L_0 - __nv_reservedSMEM_allocation_phase)
__nv_reservedSMEM_allocation_phase:
	.zero		1
.L_0:
	.zero		7
	.weak		__nv_reservedSMEM_devtool_atexit_pc
	.type		__nv_reservedSMEM_devtool_atexit_pc,@object
	.size		__nv_reservedSMEM_devtool_atexit_pc,(__nv_reservedSMEM_allocation_mask - __nv_reservedSMEM_devtool_atexit_pc)
__nv_reservedSMEM_devtool_atexit_pc:
	.zero		8
	.weak		__nv_reservedSMEM_allocation_mask
	.type		__nv_reservedSMEM_allocation_mask,@object
	.size		__nv_reservedSMEM_allocation_mask,(.L_2 - __nv_reservedSMEM_allocation_mask)
__nv_reservedSMEM_allocation_mask:
	.zero		4
.L_2:


//--------------------- .nv.constant0.gluon_tcgen05 --------------------------
	.section	.nv.constant0.gluon_tcgen05,"a",@progbits
	.sectionflags	@""
	.align	4
.nv.constant0.gluon_tcgen05:
	.zero		976


//--------------------- SYMBOLS --------------------------

	.type		.nv.reservedSmem.offset0,@object
	.size		.nv.reservedSmem.offset0,0x4
	.type		.nv.reservedSmem.cap,@object
	.size		.nv.reservedSmem.cap,0x4
